	.target	sm_90a

	.elftype	@"ET_EXEC"


//--------------------- .note.nv.tkinfo           --------------------------
	.section	.note.nv.tkinfo,"",@"SHT_NOTE"
	.sectionflags	@"SHF_NOTE_NV_TKINFO"
	.tkinfo
        /*0018*/ 	.word	0x00000002
        /*0030*/ 	.string	""
        /*0030*/ 	.string	"ptxas"
        /*0030*/ 	.string	"Cuda compilation tools, release 13.0, V13.0.88"
        /*0030*/ 	.string	"Build cuda_13.0.r13.0/compiler.36424714_0"
        /*0030*/ 	.string	"-arch sm_90a -m 64 "



//--------------------- .note.nv.cuinfo           --------------------------
	.section	.note.nv.cuinfo,"",@"SHT_NOTE"
	.sectionflags	@"SHF_NOTE_NV_CUINFO"
        /*0018*/ 	.short	0x0002
        /*001a*/ 	.short	0x005a
        /*001c*/ 	.short	0x0082
	.zero		2


//--------------------- .nv.info                  --------------------------
	.section	.nv.info,"",@"SHT_CUDA_INFO"
	.align	4


	//----- nvinfo : EIATTR_REGCOUNT
	.align		4
        /*0000*/ 	.byte	0x04, 0x2f
        /*0002*/ 	.short	(.L_15 - .L_14)
	.align		4
.L_14:
        /*0004*/ 	.word	index@(_ZN7cutlass13device_kernelINS_4gemm6kernel13GemmUniversalIN4cute5tupleIJiiiiEEENS1_10collective13CollectiveMmaINS1_34MainloopSm90TmaGmmaWarpSpecializedILi4ENS5_IJNS4_1CILi2EEESB_NSA_ILi1EEEEEENS1_32KernelTmaWarpSpecializedPingpongEEENS5_IJNSA_ILi64EEENSA_ILi128EEESG_EEENS_6half_tENS5_IJlSC_lEEESJ_SK_NS4_8TiledMMAINS4_8MMA_AtomIJNS4_4SM904GMMA26MMA_64x128x16_F32F16F16_SSILNSO_5MajorE0ELSQ_0ELNSO_7ScaleInE1ELSR_1EEEEEENS4_6LayoutINS5_IJSC_SC_SC_EEENS5_IJNSA_ILi0EEESW_SW_EEEEENS5_IJNS4_10UnderscoreESZ_SZ_EEEEENS4_23SM90_TMA_LOAD_MULTICASTENS4_14ComposedLayoutINS4_7SwizzleILi3ELi4ELi3EEENS4_18smem_ptr_flag_bitsILi16EEENSU_INS5_IJNSA_ILi8EEESG_EEENS5_IJSG_SC_EEEEEEEvNS4_8identityES12_S1C_vS1D_EENS_8epilogue10collective6detail29Sm90TmaWarpSpecializedAdapterINS1G_15DefaultEpilogueISJ_SK_SK_NS1F_6thread17LinearCombinationISJ_Li1EffLNS1K_9ScaleType4KindE0ELNS_15FloatRoundStyleE2ESJ_EENS1_15EpilogueDefaultEEEEEvvEEEEvNT_6ParamsE)
        /*0008*/ 	.word	0x000000a8


	//----- nvinfo : EIATTR_FRAME_SIZE
	.align		4
.L_15:
        /*000c*/ 	.byte	0x04, 0x11
        /*000e*/ 	.short	(.L_17 - .L_16)
	.align		4
.L_16:
        /*0010*/ 	.word	index@(_ZN7cutlass13device_kernelINS_4gemm6kernel13GemmUniversalIN4cute5tupleIJiiiiEEENS1_10collective13CollectiveMmaINS1_34MainloopSm90TmaGmmaWarpSpecializedILi4ENS5_IJNS4_1CILi2EEESB_NSA_ILi1EEEEEENS1_32KernelTmaWarpSpecializedPingpongEEENS5_IJNSA_ILi64EEENSA_ILi128EEESG_EEENS_6half_tENS5_IJlSC_lEEESJ_SK_NS4_8TiledMMAINS4_8MMA_AtomIJNS4_4SM904GMMA26MMA_64x128x16_F32F16F16_SSILNSO_5MajorE0ELSQ_0ELNSO_7ScaleInE1ELSR_1EEEEEENS4_6LayoutINS5_IJSC_SC_SC_EEENS5_IJNSA_ILi0EEESW_SW_EEEEENS5_IJNS4_10UnderscoreESZ_SZ_EEEEENS4_23SM90_TMA_LOAD_MULTICASTENS4_14ComposedLayoutINS4_7SwizzleILi3ELi4ELi3EEENS4_18smem_ptr_flag_bitsILi16EEENSU_INS5_IJNSA_ILi8EEESG_EEENS5_IJSG_SC_EEEEEEEvNS4_8identityES12_S1C_vS1D_EENS_8epilogue10collective6detail29Sm90TmaWarpSpecializedAdapterINS1G_15DefaultEpilogueISJ_SK_SK_NS1F_6thread17LinearCombinationISJ_Li1EffLNS1K_9ScaleType4KindE0ELNS_15FloatRoundStyleE2ESJ_EENS1_15EpilogueDefaultEEEEEvvEEEEvNT_6ParamsE)
        /*0014*/ 	.word	0x00000000


	//----- nvinfo : EIATTR_MIN_STACK_SIZE
	.align		4
.L_17:
        /*0018*/ 	.byte	0x04, 0x12
        /*001a*/ 	.short	(.L_19 - .L_18)
	.align		4
.L_18:
        /*001c*/ 	.word	index@(_ZN7cutlass13device_kernelINS_4gemm6kernel13GemmUniversalIN4cute5tupleIJiiiiEEENS1_10collective13CollectiveMmaINS1_34MainloopSm90TmaGmmaWarpSpecializedILi4ENS5_IJNS4_1CILi2EEESB_NSA_ILi1EEEEEENS1_32KernelTmaWarpSpecializedPingpongEEENS5_IJNSA_ILi64EEENSA_ILi128EEESG_EEENS_6half_tENS5_IJlSC_lEEESJ_SK_NS4_8TiledMMAINS4_8MMA_AtomIJNS4_4SM904GMMA26MMA_64x128x16_F32F16F16_SSILNSO_5MajorE0ELSQ_0ELNSO_7ScaleInE1ELSR_1EEEEEENS4_6LayoutINS5_IJSC_SC_SC_EEENS5_IJNSA_ILi0EEESW_SW_EEEEENS5_IJNS4_10UnderscoreESZ_SZ_EEEEENS4_23SM90_TMA_LOAD_MULTICASTENS4_14ComposedLayoutINS4_7SwizzleILi3ELi4ELi3EEENS4_18smem_ptr_flag_bitsILi16EEENSU_INS5_IJNSA_ILi8EEESG_EEENS5_IJSG_SC_EEEEEEEvNS4_8identityES12_S1C_vS1D_EENS_8epilogue10collective6detail29Sm90TmaWarpSpecializedAdapterINS1G_15DefaultEpilogueISJ_SK_SK_NS1F_6thread17LinearCombinationISJ_Li1EffLNS1K_9ScaleType4KindE0ELNS_15FloatRoundStyleE2ESJ_EENS1_15EpilogueDefaultEEEEEvvEEEEvNT_6ParamsE)
        /*0020*/ 	.word	0x00000000
.L_19:


//--------------------- .nv.compat                --------------------------
	.section	.nv.compat,"",@"SHT_CUDA_COMPAT_INFO"
	.align	4
        /*0000*/ 	.byte	0x02, 0x09, 0x01, 0x00, 0x02, 0x02, 0x04, 0x00, 0x02, 0x05, 0x05, 0x00, 0x03, 0x07, 0x01, 0x01
        /*0010*/ 	.byte	0x02, 0x03, 0x01, 0x00, 0x02, 0x06, 0x01, 0x00, 0x04, 0x0b, 0x08, 0x00, 0x00, 0x00, 0x00, 0x00
        /*0020*/ 	.byte	0x00, 0x00, 0x00, 0x00


//--------------------- .nv.info._ZN7cutlass13device_kernelINS_4gemm6kernel13GemmUniversalIN4cute5tupleIJiiiiEEENS1_10collective13CollectiveMmaINS1_34MainloopSm90TmaGmmaWarpSpecializedILi4ENS5_IJNS4_1CILi2EEESB_NSA_ILi1EEEEEENS1_32KernelTmaWarpSpecializedPingpongEEENS5_IJNSA_ILi64EEENSA_ILi128EEESG_EEENS_6half_tENS5_IJlSC_lEEESJ_SK_NS4_8TiledMMAINS4_8MMA_AtomIJNS4_4SM904GMMA26MMA_64x128x16_F32F16F16_SSILNSO_5MajorE0ELSQ_0ELNSO_7ScaleInE1ELSR_1EEEEEENS4_6LayoutINS5_IJSC_SC_SC_EEENS5_IJNSA_ILi0EEESW_SW_EEEEENS5_IJNS4_10UnderscoreESZ_SZ_EEEEENS4_23SM90_TMA_LOAD_MULTICASTENS4_14ComposedLayoutINS4_7SwizzleILi3ELi4ELi3EEENS4_18smem_ptr_flag_bitsILi16EEENSU_INS5_IJNSA_ILi8EEESG_EEENS5_IJSG_SC_EEEEEEEvNS4_8identityES12_S1C_vS1D_EENS_8epilogue10collective6detail29Sm90TmaWarpSpecializedAdapterINS1G_15DefaultEpilogueISJ_SK_SK_NS1F_6thread17LinearCombinationISJ_Li1EffLNS1K_9ScaleType4KindE0ELNS_15FloatRoundStyleE2ESJ_EENS1_15EpilogueDefaultEEEEEvvEEEEvNT_6ParamsE --------------------------
	.section	.nv.info._ZN7cutlass13device_kernelINS_4gemm6kernel13GemmUniversalIN4cute5tupleIJiiiiEEENS1_10collective13CollectiveMmaINS1_34MainloopSm90TmaGmmaWarpSpecializedILi4ENS5_IJNS4_1CILi2EEESB_NSA_ILi1EEEEEENS1_32KernelTmaWarpSpecializedPingpongEEENS5_IJNSA_ILi64EEENSA_ILi128EEESG_EEENS_6half_tENS5_IJlSC_lEEESJ_SK_NS4_8TiledMMAINS4_8MMA_AtomIJNS4_4SM904GMMA26MMA_64x128x16_F32F16F16_SSILNSO_5MajorE0ELSQ_0ELNSO_7ScaleInE1ELSR_1EEEEEENS4_6LayoutINS5_IJSC_SC_SC_EEENS5_IJNSA_ILi0EEESW_SW_EEEEENS5_IJNS4_10UnderscoreESZ_SZ_EEEEENS4_23SM90_TMA_LOAD_MULTICASTENS4_14ComposedLayoutINS4_7SwizzleILi3ELi4ELi3EEENS4_18smem_ptr_flag_bitsILi16EEENSU_INS5_IJNSA_ILi8EEESG_EEENS5_IJSG_SC_EEEEEEEvNS4_8identityES12_S1C_vS1D_EENS_8epilogue10collective6detail29Sm90TmaWarpSpecializedAdapterINS1G_15DefaultEpilogueISJ_SK_SK_NS1F_6thread17LinearCombinationISJ_Li1EffLNS1K_9ScaleType4KindE0ELNS_15FloatRoundStyleE2ESJ_EENS1_15EpilogueDefaultEEEEEvvEEEEvNT_6ParamsE,"",@"SHT_CUDA_INFO"
	.sectionflags	@""
	.align	4


	//----- nvinfo : EIATTR_CUDA_API_VERSION
	.align		4
        /*0000*/ 	.byte	0x04, 0x37
        /*0002*/ 	.short	(.L_21 - .L_20)
.L_20:
        /*0004*/ 	.word	0x00000082


	//----- nvinfo : EIATTR_KPARAM_INFO
	.align		4
.L_21:
        /*0008*/ 	.byte	0x04, 0x17
        /*000a*/ 	.short	(.L_23 - .L_22)
.L_22:
        /*000c*/ 	.word	0x00000000
        /*0010*/ 	.short	0x0000
        /*0012*/ 	.short	0x0070
        /*0014*/ 	.byte	0x00, 0xf0, 0x01, 0x10


	//----- nvinfo : EIATTR_SPARSE_MMA_MASK
	.align		4
.L_23:
        /*0018*/ 	.byte	0x03, 0x50
        /*001a*/ 	.short	0x0000


	//----- nvinfo : EIATTR_MAXREG_COUNT
	.align		4
        /*001c*/ 	.byte	0x03, 0x1b
        /*001e*/ 	.short	0x00a8


	//----- nvinfo : EIATTR_NUM_BARRIERS
	.align		4
        /*0020*/ 	.byte	0x02, 0x4c
        /*0022*/ 	.byte	0x01
	.zero		1


	//----- nvinfo : EIATTR_EXTERNS
	.align		4
        /*0024*/ 	.byte	0x04, 0x0f
        /*0026*/ 	.short	(.L_25 - .L_24)


	//   ....[0]....
	.align		4
.L_24:
        /*0028*/ 	.word	index@(__assertfail)


	//----- nvinfo : EIATTR_MERCURY_ISA_VERSION
	.align		4
.L_25:
        /*002c*/ 	.byte	0x03, 0x5f
        /*002e*/ 	.short	0x0101


	//----- nvinfo : EIATTR_INT_WARP_WIDE_INSTR_OFFSETS
	.align		4
        /*0030*/ 	.byte	0x04, 0x31
        /*0032*/ 	.short	(.L_27 - .L_26)


	//   ....[0]....
.L_26:
        /*0034*/ 	.word	0x000005c0


	//   ....[1]....
        /*0038*/ 	.word	0x00000610


	//   ....[2]....
        /*003c*/ 	.word	0x000006a0


	//   ....[3]....
        /*0040*/ 	.word	0x000006b0


	//   ....[4]....
        /*0044*/ 	.word	0x000006d0


	//   ....[5]....
        /*0048*/ 	.word	0x000006f0


	//   ....[6]....
        /*004c*/ 	.word	0x000007f0


	//   ....[7]....
        /*0050*/ 	.word	0x00000800


	//   ....[8]....
        /*0054*/ 	.word	0x00002220


	//----- nvinfo : EIATTR_COOP_GROUP_MASK_REGIDS
	.align		4
.L_27:
        /*0058*/ 	.byte	0x04, 0x29
        /*005a*/ 	.short	(.L_29 - .L_28)


	//   ....[0]....
.L_28:
        /*005c*/ 	.word	0xffffffff


	//   ....[1]....
        /*0060*/ 	.word	0xffffffff


	//   ....[2]....
        /*0064*/ 	.word	0xffffffff


	//   ....[3]....
        /*0068*/ 	.word	0xffffffff


	//   ....[4]....
        /*006c*/ 	.word	0xffffffff


	//   ....[5]....
        /*0070*/ 	.word	0xffffffff


	//   ....[6]....
        /*0074*/ 	.word	0xffffffff


	//----- nvinfo : EIATTR_COOP_GROUP_INSTR_OFFSETS
	.align		4
.L_29:
        /*0078*/ 	.byte	0x04, 0x28
        /*007a*/ 	.short	(.L_31 - .L_30)


	//   ....[0]....
.L_30:
        /*007c*/ 	.word	0x00000060


	//   ....[1]....
        /*0080*/ 	.word	0x00000080


	//   ....[2]....
        /*0084*/ 	.word	0x00000180


	//   ....[3]....
        /*0088*/ 	.word	0x000003a0


	//   ....[4]....
        /*008c*/ 	.word	0x000003e0


	//   ....[5]....
        /*0090*/ 	.word	0x000004c0


	//   ....[6]....
        /*0094*/ 	.word	0x00000980


	//----- nvinfo : EIATTR_REG_RECONFIG
	.align		4
.L_31:
        /*0098*/ 	.byte	0x01, 0x54
	.zero		2


	//----- nvinfo : EIATTR_SYSCALL_OFFSETS
	.align		4
        /*009c*/ 	.byte	0x04, 0x46
        /*009e*/ 	.short	(.L_33 - .L_32)


	//   ....[0]....
.L_32:
        /*00a0*/ 	.word	0x000019b0


	//----- nvinfo : EIATTR_MBARRIER_INSTR_OFFSETS
	.align		4
.L_33:
        /*00a4*/ 	.byte	0x04, 0x39
        /*00a6*/ 	.short	(.L_35 - .L_34)


	//   ....[0]....
.L_34:
        /*00a8*/ 	.word	0x00000300
        /*00ac*/ 	.word	0x000000ff
        /*00b0*/ 	.word	0x00000000
        /*00b4*/ 	.short	0x0100
        /*00b6*/ 	.byte	0x07
	.zero		1


	//   ....[1]....
        /*00b8*/ 	.word	0x00000310
        /*00bc*/ 	.word	0x000000ff
        /*00c0*/ 	.word	0x00000020
        /*00c4*/ 	.short	0x0100
        /*00c6*/ 	.byte	0x07
	.zero		1


	//   ....[2]....
        /*00c8*/ 	.word	0x00000320
        /*00cc*/ 	.word	0x000000ff
        /*00d0*/ 	.word	0x00000008
        /*00d4*/ 	.short	0x0100
        /*00d6*/ 	.byte	0x07
	.zero		1


	//   ....[3]....
        /*00d8*/ 	.word	0x00000330
        /*00dc*/ 	.word	0x000000ff
        /*00e0*/ 	.word	0x00000028
        /*00e4*/ 	.short	0x0100
        /*00e6*/ 	.byte	0x07
	.zero		1


	//   ....[4]....
        /*00e8*/ 	.word	0x00000340
        /*00ec*/ 	.word	0x000000ff
        /*00f0*/ 	.word	0x00000010
        /*00f4*/ 	.short	0x0100
        /*00f6*/ 	.byte	0x07
	.zero		1


	//   ....[5]....
        /*00f8*/ 	.word	0x00000350
        /*00fc*/ 	.word	0x000000ff
        /*0100*/ 	.word	0x00000030
        /*0104*/ 	.short	0x0100
        /*0106*/ 	.byte	0x07
	.zero		1


	//   ....[6]....
        /*0108*/ 	.word	0x00000360
        /*010c*/ 	.word	0x000000ff
        /*0110*/ 	.word	0x00000018
        /*0114*/ 	.short	0x0100
        /*0116*/ 	.byte	0x07
	.zero		1


	//   ....[7]....
        /*0118*/ 	.word	0x00000370
        /*011c*/ 	.word	0x000000ff
        /*0120*/ 	.word	0x00000038
        /*0124*/ 	.short	0x0100
        /*0126*/ 	.byte	0x07
	.zero		1


	//   ....[8]....
        /*0128*/ 	.word	0x00000840
        /*012c*/ 	.word	0x000000ff
        /*0130*/ 	.word	0x00000070
        /*0134*/ 	.short	0x0100
        /*0136*/ 	.byte	0x0c
	.zero		1


	//   ....[9]....
        /*0138*/ 	.word	0x00000890
        /*013c*/ 	.word	0x000000ff
        /*0140*/ 	.word	0x00000078
        /*0144*/ 	.short	0x0100
        /*0146*/ 	.byte	0x0c
	.zero		1


	//   ....[10]....
        /*0148*/ 	.word	0x000008c0
        /*014c*/ 	.word	0x000000ff
        /*0150*/ 	.word	0x00000050
        /*0154*/ 	.short	0x0100
        /*0156*/ 	.byte	0x0d
	.zero		1


	//   ....[11]....
        /*0158*/ 	.word	0x00000910
        /*015c*/ 	.word	0x000000ff
        /*0160*/ 	.word	0x00000058
        /*0164*/ 	.short	0x0100
        /*0166*/ 	.byte	0x0d
	.zero		1


	//   ....[12]....
        /*0168*/ 	.word	0x00000920
        /*016c*/ 	.word	0x000000ff
        /*0170*/ 	.word	0x00000060
        /*0174*/ 	.short	0x0100
        /*0176*/ 	.byte	0x0d
	.zero		1


	//   ....[13]....
        /*0178*/ 	.word	0x00000930
        /*017c*/ 	.word	0x000000ff
        /*0180*/ 	.word	0x00000068
        /*0184*/ 	.short	0x0100
        /*0186*/ 	.byte	0x0d
	.zero		1


	//   ....[14]....
        /*0188*/ 	.word	0x00001870
        /*018c*/ 	.word	0x00000061
        /*0190*/ 	.word	0xfffffff8
        /*0194*/ 	.short	0x010a
        /*0196*/ 	.byte	0x3f
	.zero		1


	//   ....[15]....
        /*0198*/ 	.word	0x00001a40
        /*019c*/ 	.word	0x00000003
        /*01a0*/ 	.word	0x00000000
        /*01a4*/ 	.short	0x010a
        /*01a6*/ 	.byte	0x3f
	.zero		1


	//   ....[16]....
        /*01a8*/ 	.word	0x00001aa0
        /*01ac*/ 	.word	0x00000003
        /*01b0*/ 	.word	0x00000000
        /*01b4*/ 	.short	0x010a
        /*01b6*/ 	.byte	0x3f
	.zero		1


	//   ....[17]....
        /*01b8*/ 	.word	0x00001e00
        /*01bc*/ 	.word	0x000000ff
        /*01c0*/ 	.word	0x00000000
        /*01c4*/ 	.short	0x010a
        /*01c6*/ 	.byte	0x04
	.zero		1


	//   ....[18]....
        /*01c8*/ 	.word	0x00001e40
        /*01cc*/ 	.word	0x000000ff
        /*01d0*/ 	.word	0x00000000
        /*01d4*/ 	.short	0x010a
        /*01d6*/ 	.byte	0x04
	.zero		1


	//   ....[19]....
        /*01d8*/ 	.word	0x000020b0
        /*01dc*/ 	.word	0x00000005
        /*01e0*/ 	.word	0x00000000
        /*01e4*/ 	.short	0x0101
        /*01e6*/ 	.byte	0x3f
	.zero		1


	//   ....[20]....
        /*01e8*/ 	.word	0x000021b0
        /*01ec*/ 	.word	0x00000065
        /*01f0*/ 	.word	0x00000000
        /*01f4*/ 	.short	0x0101
        /*01f6*/ 	.byte	0x32
	.zero		1


	//   ....[21]....
        /*01f8*/ 	.word	0x000022a0
        /*01fc*/ 	.word	0x00000003
        /*0200*/ 	.word	0x00000000
        /*0204*/ 	.short	0x0101
        /*0206*/ 	.byte	0x3f
	.zero		1


	//   ....[22]....
        /*0208*/ 	.word	0x00002300
        /*020c*/ 	.word	0x00000061
        /*0210*/ 	.word	0x00000008
        /*0214*/ 	.short	0x010a
        /*0216*/ 	.byte	0x3f
	.zero		1


	//   ....[23]....
        /*0218*/ 	.word	0x00006400
        /*021c*/ 	.word	0x00000062
        /*0220*/ 	.word	0x00000000
        /*0224*/ 	.short	0x0101
        /*0226*/ 	.byte	0x32
	.zero		1


	//   ....[24]....
        /*0228*/ 	.word	0x00006f30
        /*022c*/ 	.word	0x00000007
        /*0230*/ 	.word	0x00000020
        /*0234*/ 	.short	0x010a
        /*0236*/ 	.byte	0x3f
	.zero		1


	//   ....[25]....
        /*0238*/ 	.word	0x00007310
        /*023c*/ 	.word	0x00000002
        /*0240*/ 	.word	0x00000078
        /*0244*/ 	.short	0x0101
        /*0246*/ 	.byte	0x3f
	.zero		1


	//   ....[26]....
        /*0248*/ 	.word	0x00007a90
        /*024c*/ 	.word	0x00000005
        /*0250*/ 	.word	0x00000000
        /*0254*/ 	.short	0x010a
        /*0256*/ 	.byte	0x3f
	.zero		1


	//   ....[27]....
        /*0258*/ 	.word	0x00007b10
        /*025c*/ 	.word	0x00000007
        /*0260*/ 	.word	0x00000000
        /*0264*/ 	.short	0x010a
        /*0266*/ 	.byte	0x3f
	.zero		1


	//   ....[28]....
        /*0268*/ 	.word	0x00007ba0
        /*026c*/ 	.word	0x00000006
        /*0270*/ 	.word	0x00000000
        /*0274*/ 	.short	0x010a
        /*0276*/ 	.byte	0x3f
	.zero		1


	//   ....[29]....
        /*0278*/ 	.word	0x00007c30
        /*027c*/ 	.word	0x00000003
        /*0280*/ 	.word	0x00000000
        /*0284*/ 	.short	0x010a
        /*0286*/ 	.byte	0x3f
	.zero		1


	//   ....[30]....
        /*0288*/ 	.word	0x00007c90
        /*028c*/ 	.word	0x00000061
        /*0290*/ 	.word	0xfffffff8
        /*0294*/ 	.short	0x010a
        /*0296*/ 	.byte	0x3f
	.zero		1


	//   ....[31]....
        /*0298*/ 	.word	0x00007ce0
        /*029c*/ 	.word	0x00000003
        /*02a0*/ 	.word	0x00000000
        /*02a4*/ 	.short	0x010a
        /*02a6*/ 	.byte	0x3f
	.zero		1


	//   ....[32]....
        /*02a8*/ 	.word	0x00007d40
        /*02ac*/ 	.word	0x00000005
        /*02b0*/ 	.word	0x00000000
        /*02b4*/ 	.short	0x010a
        /*02b6*/ 	.byte	0x3f
	.zero		1


	//   ....[33]....
        /*02b8*/ 	.word	0x00007d90
        /*02bc*/ 	.word	0x00000061
        /*02c0*/ 	.word	0x00000008
        /*02c4*/ 	.short	0x010a
        /*02c6*/ 	.byte	0x3f
	.zero		1


	//   ....[34]....
        /*02c8*/ 	.word	0x00007e60
        /*02cc*/ 	.word	0x00000007
        /*02d0*/ 	.word	0x00000020
        /*02d4*/ 	.short	0x010a
        /*02d6*/ 	.byte	0x3f
	.zero		1


	//   ....[35]....
        /*02d8*/ 	.word	0x00007f30
        /*02dc*/ 	.word	0x00000005
        /*02e0*/ 	.word	0x00000000
        /*02e4*/ 	.short	0x010a
        /*02e6*/ 	.byte	0x3f
	.zero		1


	//   ....[36]....
        /*02e8*/ 	.word	0x00007f80
        /*02ec*/ 	.word	0x00000007
        /*02f0*/ 	.word	0x00000000
        /*02f4*/ 	.short	0x010a
        /*02f6*/ 	.byte	0x3f
	.zero		1


	//   ....[37]....
        /*02f8*/ 	.word	0x00007fd0
        /*02fc*/ 	.word	0x00000006
        /*0300*/ 	.word	0x00000000
        /*0304*/ 	.short	0x010a
        /*0306*/ 	.byte	0x3f
	.zero		1


	//----- nvinfo : EIATTR_NUM_MBARRIERS
	.align		4
.L_35:
        /*0308*/ 	.byte	0x03, 0x38
        /*030a*/ 	.short	0x000e


	//----- nvinfo : EIATTR_EXIT_INSTR_OFFSETS
	.align		4
        /*030c*/ 	.byte	0x04, 0x1c
        /*030e*/ 	.short	(.L_37 - .L_36)


	//   ....[0]....
.L_36:
        /*0310*/ 	.word	0x00001490


	//   ....[1]....
        /*0314*/ 	.word	0x000014f0


	//   ....[2]....
        /*0318*/ 	.word	0x00006b40


	//   ....[3]....
        /*031c*/ 	.word	0x00006b70


	//   ....[4]....
        /*0320*/ 	.word	0x00007c80


	//----- nvinfo : EIATTR_MAX_THREADS
	.align		4
.L_37:
        /*0324*/ 	.byte	0x04, 0x05
        /*0326*/ 	.short	(.L_39 - .L_38)
.L_38:
        /*0328*/ 	.word	0x00000180
        /*032c*/ 	.word	0x00000001
        /*0330*/ 	.word	0x00000001


	//----- nvinfo : EIATTR_CRS_STACK_SIZE
	.align		4
.L_39:
        /*0334*/ 	.byte	0x04, 0x1e
        /*0336*/ 	.short	(.L_41 - .L_40)
.L_40:
        /*0338*/ 	.word	0x00000000


	//----- nvinfo : EIATTR_CBANK_PARAM_SIZE
	.align		4
.L_41:
        /*033c*/ 	.byte	0x03, 0x19
        /*033e*/ 	.short	0x0470


	//----- nvinfo : EIATTR_PARAM_CBANK
	.align		4
        /*0340*/ 	.byte	0x04, 0x0a
        /*0342*/ 	.short	(.L_43 - .L_42)
	.align		4
.L_42:
        /*0344*/ 	.word	index@(.nv.constant0._ZN7cutlass13device_kernelINS_4gemm6kernel13GemmUniversalIN4cute5tupleIJiiiiEEENS1_10collective13CollectiveMmaINS1_34MainloopSm90TmaGmmaWarpSpecializedILi4ENS5_IJNS4_1CILi2EEESB_NSA_ILi1EEEEEENS1_32KernelTmaWarpSpecializedPingpongEEENS5_IJNSA_ILi64EEENSA_ILi128EEESG_EEENS_6half_tENS5_IJlSC_lEEESJ_SK_NS4_8TiledMMAINS4_8MMA_AtomIJNS4_4SM904GMMA26MMA_64x128x16_F32F16F16_SSILNSO_5MajorE0ELSQ_0ELNSO_7ScaleInE1ELSR_1EEEEEENS4_6LayoutINS5_IJSC_SC_SC_EEENS5_IJNSA_ILi0EEESW_SW_EEEEENS5_IJNS4_10UnderscoreESZ_SZ_EEEEENS4_23SM90_TMA_LOAD_MULTICASTENS4_14ComposedLayoutINS4_7SwizzleILi3ELi4ELi3EEENS4_18smem_ptr_flag_bitsILi16EEENSU_INS5_IJNSA_ILi8EEESG_EEENS5_IJSG_SC_EEEEEEEvNS4_8identityES12_S1C_vS1D_EENS_8epilogue10collective6detail29Sm90TmaWarpSpecializedAdapterINS1G_15DefaultEpilogueISJ_SK_SK_NS1F_6thread17LinearCombinationISJ_Li1EffLNS1K_9ScaleType4KindE0ELNS_15FloatRoundStyleE2ESJ_EENS1_15EpilogueDefaultEEEEEvvEEEEvNT_6ParamsE)
        /*0348*/ 	.short	0x0210
        /*034a*/ 	.short	0x0470


	//----- nvinfo : EIATTR_SW_WAR
	.align		4
.L_43:
        /*034c*/ 	.byte	0x04, 0x36
        /*034e*/ 	.short	(.L_45 - .L_44)
.L_44:
        /*0350*/ 	.word	0x00000008
.L_45:


//--------------------- .nv.callgraph             --------------------------
	.section	.nv.callgraph,"",@"SHT_CUDA_CALLGRAPH"
	.align	4
	.sectionentsize	8
	.align		4
        /*0000*/ 	.word	0x00000000
	.align		4
        /*0004*/ 	.word	0xffffffff
	.align		4
        /*0008*/ 	.word	index@(_ZN7cutlass13device_kernelINS_4gemm6kernel13GemmUniversalIN4cute5tupleIJiiiiEEENS1_10collective13CollectiveMmaINS1_34MainloopSm90TmaGmmaWarpSpecializedILi4ENS5_IJNS4_1CILi2EEESB_NSA_ILi1EEEEEENS1_32KernelTmaWarpSpecializedPingpongEEENS5_IJNSA_ILi64EEENSA_ILi128EEESG_EEENS_6half_tENS5_IJlSC_lEEESJ_SK_NS4_8TiledMMAINS4_8MMA_AtomIJNS4_4SM904GMMA26MMA_64x128x16_F32F16F16_SSILNSO_5MajorE0ELSQ_0ELNSO_7ScaleInE1ELSR_1EEEEEENS4_6LayoutINS5_IJSC_SC_SC_EEENS5_IJNSA_ILi0EEESW_SW_EEEEENS5_IJNS4_10UnderscoreESZ_SZ_EEEEENS4_23SM90_TMA_LOAD_MULTICASTENS4_14ComposedLayoutINS4_7SwizzleILi3ELi4ELi3EEENS4_18smem_ptr_flag_bitsILi16EEENSU_INS5_IJNSA_ILi8EEESG_EEENS5_IJSG_SC_EEEEEEEvNS4_8identityES12_S1C_vS1D_EENS_8epilogue10collective6detail29Sm90TmaWarpSpecializedAdapterINS1G_15DefaultEpilogueISJ_SK_SK_NS1F_6thread17LinearCombinationISJ_Li1EffLNS1K_9ScaleType4KindE0ELNS_15FloatRoundStyleE2ESJ_EENS1_15EpilogueDefaultEEEEEvvEEEEvNT_6ParamsE)
	.align		4
        /*000c*/ 	.word	index@(__assertfail)
	.align		4
        /*0010*/ 	.word	0x00000000
	.align		4
        /*0014*/ 	.word	0xfffffffe
	.align		4
        /*0018*/ 	.word	0x00000000
	.align		4
        /*001c*/ 	.word	0xfffffffd
	.align		4
        /*0020*/ 	.word	0x00000000
	.align		4
        /*0024*/ 	.word	0xfffffffc


//--------------------- .nv.constant4             --------------------------
	.section	.nv.constant4,"a",@progbits
	.align	8
	.align		8
.nv.constant4:
        /*0000*/ 	.dword	__assertfail
	.align		8
        /*0008*/ 	.dword	__unnamed_1
	.align		8
        /*0010*/ 	.dword	_ZN39_INTERNAL_f23ccbb6_4_k_cu_7a0abad5_36914cuda3std3__45__cpo5beginE
	.align		8
        /*0018*/ 	.dword	_ZN39_INTERNAL_f23ccbb6_4_k_cu_7a0abad5_36914cuda3std3__45__cpo3endE
	.align		8
        /*0020*/ 	.dword	_ZN39_INTERNAL_f23ccbb6_4_k_cu_7a0abad5_36914cuda3std3__45__cpo6cbeginE
	.align		8
        /*0028*/ 	.dword	_ZN39_INTERNAL_f23ccbb6_4_k_cu_7a0abad5_36914cuda3std3__45__cpo4cendE
	.align		8
        /*0030*/ 	.dword	_ZN39_INTERNAL_f23ccbb6_4_k_cu_7a0abad5_36914cuda3std3__441_GLOBAL__N__f23ccbb6_4_k_cu_7a0abad5_36916ignoreE
	.align		8
        /*0038*/ 	.dword	_ZN39_INTERNAL_f23ccbb6_4_k_cu_7a0abad5_36914cuda3std3__419piecewise_constructE
	.align		8
        /*0040*/ 	.dword	_ZN39_INTERNAL_f23ccbb6_4_k_cu_7a0abad5_36914cuda3std3__48in_placeE
	.align		8
        /*0048*/ 	.dword	_ZN39_INTERNAL_f23ccbb6_4_k_cu_7a0abad5_36914cuda3std6ranges3__45__cpo4swapE
	.align		8
        /*0050*/ 	.dword	_ZN39_INTERNAL_f23ccbb6_4_k_cu_7a0abad5_36914cuda3std6ranges3__45__cpo9iter_moveE
	.align		8
        /*0058*/ 	.dword	_ZN39_INTERNAL_f23ccbb6_4_k_cu_7a0abad5_36914cute7productE
	.align		8
        /*0060*/ 	.dword	_ZN39_INTERNAL_f23ccbb6_4_k_cu_7a0abad5_36914cute1_E
	.align		8
        /*0068*/ 	.dword	$str$22
	.align		8
        /*0070*/ 	.dword	$str$23


//--------------------- .text._ZN7cutlass13device_kernelINS_4gemm6kernel13GemmUniversalIN4cute5tupleIJiiiiEEENS1_10collective13CollectiveMmaINS1_34MainloopSm90TmaGmmaWarpSpecializedILi4ENS5_IJNS4_1CILi2EEESB_NSA_ILi1EEEEEENS1_32KernelTmaWarpSpecializedPingpongEEENS5_IJNSA_ILi64EEENSA_ILi128EEESG_EEENS_6half_tENS5_IJlSC_lEEESJ_SK_NS4_8TiledMMAINS4_8MMA_AtomIJNS4_4SM904GMMA26MMA_64x128x16_F32F16F16_SSILNSO_5MajorE0ELSQ_0ELNSO_7ScaleInE1ELSR_1EEEEEENS4_6LayoutINS5_IJSC_SC_SC_EEENS5_IJNSA_ILi0EEESW_SW_EEEEENS5_IJNS4_10UnderscoreESZ_SZ_EEEEENS4_23SM90_TMA_LOAD_MULTICASTENS4_14ComposedLayoutINS4_7SwizzleILi3ELi4ELi3EEENS4_18smem_ptr_flag_bitsILi16EEENSU_INS5_IJNSA_ILi8EEESG_EEENS5_IJSG_SC_EEEEEEEvNS4_8identityES12_S1C_vS1D_EENS_8epilogue10collective6detail29Sm90TmaWarpSpecializedAdapterINS1G_15DefaultEpilogueISJ_SK_SK_NS1F_6thread17LinearCombinationISJ_Li1EffLNS1K_9ScaleType4KindE0ELNS_15FloatRoundStyleE2ESJ_EENS1_15EpilogueDefaultEEEEEvvEEEEvNT_6ParamsE --------------------------
	.section	.text._ZN7cutlass13device_kernelINS_4gemm6kernel13GemmUniversalIN4cute5tupleIJiiiiEEENS1_10collective13CollectiveMmaINS1_34MainloopSm90TmaGmmaWarpSpecializedILi4ENS5_IJNS4_1CILi2EEESB_NSA_ILi1EEEEEENS1_32KernelTmaWarpSpecializedPingpongEEENS5_IJNSA_ILi64EEENSA_ILi128EEESG_EEENS_6half_tENS5_IJlSC_lEEESJ_SK_NS4_8TiledMMAINS4_8MMA_AtomIJNS4_4SM904GMMA26MMA_64x128x16_F32F16F16_SSILNSO_5MajorE0ELSQ_0ELNSO_7ScaleInE1ELSR_1EEEEEENS4_6LayoutINS5_IJSC_SC_SC_EEENS5_IJNSA_ILi0EEESW_SW_EEEEENS5_IJNS4_10UnderscoreESZ_SZ_EEEEENS4_23SM90_TMA_LOAD_MULTICASTENS4_14ComposedLayoutINS4_7SwizzleILi3ELi4ELi3EEENS4_18smem_ptr_flag_bitsILi16EEENSU_INS5_IJNSA_ILi8EEESG_EEENS5_IJSG_SC_EEEEEEEvNS4_8identityES12_S1C_vS1D_EENS_8epilogue10collective6detail29Sm90TmaWarpSpecializedAdapterINS1G_15DefaultEpilogueISJ_SK_SK_NS1F_6thread17LinearCombinationISJ_Li1EffLNS1K_9ScaleType4KindE0ELNS_15FloatRoundStyleE2ESJ_EENS1_15EpilogueDefaultEEEEEvvEEEEvNT_6ParamsE,"ax",@progbits
	.align	128
.text._ZN7cutlass13device_kernelINS_4gemm6kernel13GemmUniversalIN4cute5tupleIJiiiiEEENS1_10collective13CollectiveMmaINS1_34MainloopSm90TmaGmmaWarpSpecializedILi4ENS5_IJNS4_1CILi2EEESB_NSA_ILi1EEEEEENS1_32KernelTmaWarpSpecializedPingpongEEENS5_IJNSA_ILi64EEENSA_ILi128EEESG_EEENS_6half_tENS5_IJlSC_lEEESJ_SK_NS4_8TiledMMAINS4_8MMA_AtomIJNS4_4SM904GMMA26MMA_64x128x16_F32F16F16_SSILNSO_5MajorE0ELSQ_0ELNSO_7ScaleInE1ELSR_1EEEEEENS4_6LayoutINS5_IJSC_SC_SC_EEENS5_IJNSA_ILi0EEESW_SW_EEEEENS5_IJNS4_10UnderscoreESZ_SZ_EEEEENS4_23SM90_TMA_LOAD_MULTICASTENS4_14ComposedLayoutINS4_7SwizzleILi3ELi4ELi3EEENS4_18smem_ptr_flag_bitsILi16EEENSU_INS5_IJNSA_ILi8EEESG_EEENS5_IJSG_SC_EEEEEEEvNS4_8identityES12_S1C_vS1D_EENS_8epilogue10collective6detail29Sm90TmaWarpSpecializedAdapterINS1G_15DefaultEpilogueISJ_SK_SK_NS1F_6thread17LinearCombinationISJ_Li1EffLNS1K_9ScaleType4KindE0ELNS_15FloatRoundStyleE2ESJ_EENS1_15EpilogueDefaultEEEEEvvEEEEvNT_6ParamsE:
        .type           _ZN7cutlass13device_kernelINS_4gemm6kernel13GemmUniversalIN4cute5tupleIJiiiiEEENS1_10collective13CollectiveMmaINS1_34MainloopSm90TmaGmmaWarpSpecializedILi4ENS5_IJNS4_1CILi2EEESB_NSA_ILi1EEEEEENS1_32KernelTmaWarpSpecializedPingpongEEENS5_IJNSA_ILi64EEENSA_ILi128EEESG_EEENS_6half_tENS5_IJlSC_lEEESJ_SK_NS4_8TiledMMAINS4_8MMA_AtomIJNS4_4SM904GMMA26MMA_64x128x16_F32F16F16_SSILNSO_5MajorE0ELSQ_0ELNSO_7ScaleInE1ELSR_1EEEEEENS4_6LayoutINS5_IJSC_SC_SC_EEENS5_IJNSA_ILi0EEESW_SW_EEEEENS5_IJNS4_10UnderscoreESZ_SZ_EEEEENS4_23SM90_TMA_LOAD_MULTICASTENS4_14ComposedLayoutINS4_7SwizzleILi3ELi4ELi3EEENS4_18smem_ptr_flag_bitsILi16EEENSU_INS5_IJNSA_ILi8EEESG_EEENS5_IJSG_SC_EEEEEEEvNS4_8identityES12_S1C_vS1D_EENS_8epilogue10collective6detail29Sm90TmaWarpSpecializedAdapterINS1G_15DefaultEpilogueISJ_SK_SK_NS1F_6thread17LinearCombinationISJ_Li1EffLNS1K_9ScaleType4KindE0ELNS_15FloatRoundStyleE2ESJ_EENS1_15EpilogueDefaultEEEEEvvEEEEvNT_6ParamsE,@function
        .size           _ZN7cutlass13device_kernelINS_4gemm6kernel13GemmUniversalIN4cute5tupleIJiiiiEEENS1_10collective13CollectiveMmaINS1_34MainloopSm90TmaGmmaWarpSpecializedILi4ENS5_IJNS4_1CILi2EEESB_NSA_ILi1EEEEEENS1_32KernelTmaWarpSpecializedPingpongEEENS5_IJNSA_ILi64EEENSA_ILi128EEESG_EEENS_6half_tENS5_IJlSC_lEEESJ_SK_NS4_8TiledMMAINS4_8MMA_AtomIJNS4_4SM904GMMA26MMA_64x128x16_F32F16F16_SSILNSO_5MajorE0ELSQ_0ELNSO_7ScaleInE1ELSR_1EEEEEENS4_6LayoutINS5_IJSC_SC_SC_EEENS5_IJNSA_ILi0EEESW_SW_EEEEENS5_IJNS4_10UnderscoreESZ_SZ_EEEEENS4_23SM90_TMA_LOAD_MULTICASTENS4_14ComposedLayoutINS4_7SwizzleILi3ELi4ELi3EEENS4_18smem_ptr_flag_bitsILi16EEENSU_INS5_IJNSA_ILi8EEESG_EEENS5_IJSG_SC_EEEEEEEvNS4_8identityES12_S1C_vS1D_EENS_8epilogue10collective6detail29Sm90TmaWarpSpecializedAdapterINS1G_15DefaultEpilogueISJ_SK_SK_NS1F_6thread17LinearCombinationISJ_Li1EffLNS1K_9ScaleType4KindE0ELNS_15FloatRoundStyleE2ESJ_EENS1_15EpilogueDefaultEEEEEvvEEEEvNT_6ParamsE,(.L_x_200 - _ZN7cutlass13device_kernelINS_4gemm6kernel13GemmUniversalIN4cute5tupleIJiiiiEEENS1_10collective13CollectiveMmaINS1_34MainloopSm90TmaGmmaWarpSpecializedILi4ENS5_IJNS4_1CILi2EEESB_NSA_ILi1EEEEEENS1_32KernelTmaWarpSpecializedPingpongEEENS5_IJNSA_ILi64EEENSA_ILi128EEESG_EEENS_6half_tENS5_IJlSC_lEEESJ_SK_NS4_8TiledMMAINS4_8MMA_AtomIJNS4_4SM904GMMA26MMA_64x128x16_F32F16F16_SSILNSO_5MajorE0ELSQ_0ELNSO_7ScaleInE1ELSR_1EEEEEENS4_6LayoutINS5_IJSC_SC_SC_EEENS5_IJNSA_ILi0EEESW_SW_EEEEENS5_IJNS4_10UnderscoreESZ_SZ_EEEEENS4_23SM90_TMA_LOAD_MULTICASTENS4_14ComposedLayoutINS4_7SwizzleILi3ELi4ELi3EEENS4_18smem_ptr_flag_bitsILi16EEENSU_INS5_IJNSA_ILi8EEESG_EEENS5_IJSG_SC_EEEEEEEvNS4_8identityES12_S1C_vS1D_EENS_8epilogue10collective6detail29Sm90TmaWarpSpecializedAdapterINS1G_15DefaultEpilogueISJ_SK_SK_NS1F_6thread17LinearCombinationISJ_Li1EffLNS1K_9ScaleType4KindE0ELNS_15FloatRoundStyleE2ESJ_EENS1_15EpilogueDefaultEEEEEvvEEEEvNT_6ParamsE)
        .other          _ZN7cutlass13device_kernelINS_4gemm6kernel13GemmUniversalIN4cute5tupleIJiiiiEEENS1_10collective13CollectiveMmaINS1_34MainloopSm90TmaGmmaWarpSpecializedILi4ENS5_IJNS4_1CILi2EEESB_NSA_ILi1EEEEEENS1_32KernelTmaWarpSpecializedPingpongEEENS5_IJNSA_ILi64EEENSA_ILi128EEESG_EEENS_6half_tENS5_IJlSC_lEEESJ_SK_NS4_8TiledMMAINS4_8MMA_AtomIJNS4_4SM904GMMA26MMA_64x128x16_F32F16F16_SSILNSO_5MajorE0ELSQ_0ELNSO_7ScaleInE1ELSR_1EEEEEENS4_6LayoutINS5_IJSC_SC_SC_EEENS5_IJNSA_ILi0EEESW_SW_EEEEENS5_IJNS4_10UnderscoreESZ_SZ_EEEEENS4_23SM90_TMA_LOAD_MULTICASTENS4_14ComposedLayoutINS4_7SwizzleILi3ELi4ELi3EEENS4_18smem_ptr_flag_bitsILi16EEENSU_INS5_IJNSA_ILi8EEESG_EEENS5_IJSG_SC_EEEEEEEvNS4_8identityES12_S1C_vS1D_EENS_8epilogue10collective6detail29Sm90TmaWarpSpecializedAdapterINS1G_15DefaultEpilogueISJ_SK_SK_NS1F_6thread17LinearCombinationISJ_Li1EffLNS1K_9ScaleType4KindE0ELNS_15FloatRoundStyleE2ESJ_EENS1_15EpilogueDefaultEEEEEvvEEEEvNT_6ParamsE,@"STO_CUDA_ENTRY STV_DEFAULT"
_ZN7cutlass13device_kernelINS_4gemm6kernel13GemmUniversalIN4cute5tupleIJiiiiEEENS1_10collective13CollectiveMmaINS1_34MainloopSm90TmaGmmaWarpSpecializedILi4ENS5_IJNS4_1CILi2EEESB_NSA_ILi1EEEEEENS1_32KernelTmaWarpSpecializedPingpongEEENS5_IJNSA_ILi64EEENSA_ILi128EEESG_EEENS_6half_tENS5_IJlSC_lEEESJ_SK_NS4_8TiledMMAINS4_8MMA_AtomIJNS4_4SM904GMMA26MMA_64x128x16_F32F16F16_SSILNSO_5MajorE0ELSQ_0ELNSO_7ScaleInE1ELSR_1EEEEEENS4_6LayoutINS5_IJSC_SC_SC_EEENS5_IJNSA_ILi0EEESW_SW_EEEEENS5_IJNS4_10UnderscoreESZ_SZ_EEEEENS4_23SM90_TMA_LOAD_MULTICASTENS4_14ComposedLayoutINS4_7SwizzleILi3ELi4ELi3EEENS4_18smem_ptr_flag_bitsILi16EEENSU_INS5_IJNSA_ILi8EEESG_EEENS5_IJSG_SC_EEEEEEEvNS4_8identityES12_S1C_vS1D_EENS_8epilogue10collective6detail29Sm90TmaWarpSpecializedAdapterINS1G_15DefaultEpilogueISJ_SK_SK_NS1F_6thread17LinearCombinationISJ_Li1EffLNS1K_9ScaleType4KindE0ELNS_15FloatRoundStyleE2ESJ_EENS1_15EpilogueDefaultEEEEEvvEEEEvNT_6ParamsE:
[----:B------:R-:W0:Y:S01]  /*0000*/  LDC R1, c[0x0][0x28] ;  /* 0x00000a00ff017b82 */ /* 0x000e220000000800 */
[----:B------:R-:W1:Y:S01]  /*0010*/  S2R R0, SR_TID.X ;  /* 0x0000000000007919 */ /* 0x000e620000002100 */
[----:B------:R-:W-:Y:S01]  /*0020*/  ELECT P0, URZ, PT ;  /* 0x00000000003f782f */ /* 0x000fe20003800000 */
[----:B------:R-:W-:Y:S01]  /*0030*/  BSSY B0, `(.L_x_0) ;  /* 0x0000014000007945 */ /* 0x000fe20003800000 */
[--C-:B-1----:R-:W-:Y:S02]  /*0040*/  SHF.R.U32.HI R2, RZ, 0x5, R0.reuse ;  /* 0x00000005ff027819 */ /* 0x102fe40000011600 */
[----:B------:R-:W-:-:S03]  /*0050*/  SHF.R.U32.HI R4, RZ, 0x7, R0 ;  /* 0x00000007ff047819 */ /* 0x000fc60000011600 */
[----:B------:R-:W1:Y:S02]  /*0060*/  SHFL.IDX PT, R3, R2, RZ, 0x1f ;  /* 0x00001fff02037589 */ /* 0x000e6400000e0000 */
[----:B-1----:R-:W-:Y:S02]  /*0070*/  R2UR UR6, R3 ;  /* 0x00000000030672ca */ /* 0x002fe400000e0000 */
[----:B------:R1:W2:Y:S11]  /*0080*/  SHFL.IDX PT, R3, R4, RZ, 0x1f ;  /* 0x00001fff04037589 */ /* 0x0002b600000e0000 */
[----:B------:R-:W-:-:S02]  /*0090*/  USHF.R.S32.HI UR4, URZ, 0x1f, UR6 ;  /* 0x0000001f3f047899 */ /* 0x000fc40008011406 */
[----:B------:R-:W-:Y:S02]  /*00a0*/  ISETP.NE.OR P0, PT, RZ, UR6, !P0 ;  /* 0x00000006ff007c0c */ /* 0x000fe4000c705670 */
[----:B------:R-:W-:-:S04]  /*00b0*/  ULEA.HI UR4, UR4, UR6, URZ, 0x2 ;  /* 0x0000000604047291 */ /* 0x000fc8000f8f103f */
[----:B------:R-:W-:-:S04]  /*00c0*/  ULOP3.LUT UR4, UR4, 0xfffffffc, URZ, 0xc0, !UPT ;  /* 0xfffffffc04047892 */ /* 0x000fc8000f8ec03f */
[----:B------:R-:W-:-:S03]  /*00d0*/  UIADD3 UR6, UR6, -UR4, URZ ;  /* 0x8000000406067290 */ /* 0x000fc6000fffe03f */
[----:B012---:R-:W-:Y:S09]  /*00e0*/  @P0 BRA `(.L_x_1) ;  /* 0x0000000000200947 */ /* 0x007ff20003800000 */
[----:B------:R-:W-:Y:S02]  /*00f0*/  ULDC.64 UR4, c[0x0][0x198] ;  /* 0x0000660000047ab9 */ /* 0x000fe40000000a00 */
[----:B------:R-:W-:Y:S02]  /*0100*/  UIADD3 UR8, UP0, UR4, 0xf0, URZ ;  /* 0x000000f004087890 */ /* 0x000fe4000ff1e03f */
[----:B------:R-:W-:Y:S02]  /*0110*/  UIADD3 UR4, UP1, UR4, 0x1f0, URZ ;  /* 0x000001f004047890 */ /* 0x000fe4000ff3e03f */
[----:B------:R-:W-:Y:S02]  /*0120*/  UIADD3.X UR9, URZ, UR5, URZ, UP0, !UPT ;  /* 0x000000053f097290 */ /* 0x000fe400087fe43f */
[----:B------:R-:W-:-:S07]  /*0130*/  UIADD3.X UR5, URZ, UR5, URZ, UP1, !UPT ;  /* 0x000000053f057290 */ /* 0x000fce0008ffe43f */
[----:B------:R0:W-:Y:S02]  /*0140*/  UTMACCTL.PF [UR8] ;  /* 0x00000000080079b9 */ /* 0x0001e40008040000 */
[----:B------:R0:W-:Y:S02]  /*0150*/  UTMACCTL.PF [UR4] ;  /* 0x00000000040079b9 */ /* 0x0001e40008040000 */
[----:B0-----:R-:W-:Y:S01]  /*0160*/  NOP ;  /* 0x0000000000007918 */ /* 0x001fe20000000000 */
.L_x_1:
[----:B------:R-:W-:Y:S05]  /*0170*/  BSYNC B0 ;  /* 0x0000000000007941 */ /* 0x000fea0003800000 */
.L_x_0:
[----:B------:R-:W0:Y:S01]  /*0180*/  SHFL.IDX PT, R5, R2, RZ, 0x1f ;  /* 0x00001fff02057589 */ /* 0x000e2200000e0000 */
[----:B------:R-:W-:Y:S01]  /*0190*/  R2UR UR19, R3 ;  /* 0x00000000031372ca */ /* 0x000fe200000e0000 */
[----:B------:R-:W-:-:S04]  /*01a0*/  UISETP.NE.AND UP0, UPT, UR6, 0x3, UPT ;  /* 0x000000030600788c */ /* 0x000fc8000bf05270 */
[----:B------:R-:W-:-:S08]  /*01b0*/  UISETP.EQ.OR UP0, UPT, UR6, URZ, !UP0 ;  /* 0x0000003f0600728c */ /* 0x000fd0000c702670 */
[----:B------:R-:W-:Y:S02]  /*01c0*/  UIADD3 UR14, UR19, -0x1, URZ ;  /* 0xffffffff130e7890 */ /* 0x000fe4000fffe03f */
[----:B------:R-:W-:Y:S02]  /*01d0*/  UISETP.EQ.AND UP0, UPT, UR19, URZ, UP0 ;  /* 0x0000003f1300728c */ /* 0x000fe40008702270 */
[----:B------:R-:W-:Y:S02]  /*01e0*/  UISETP.GE.U32.AND UP1, UPT, UR14, 0x2, UPT ;  /* 0x000000020e00788c */ /* 0x000fe4000bf26070 */
[----:B------:R-:W-:Y:S01]  /*01f0*/  USEL UR36, URZ, 0x1, !UP0 ;  /* 0x000000013f247887 */ /* 0x000fe2000c000000 */
[----:B0-----:R-:W-:-:S03]  /*0200*/  ISETP.NE.AND P0, PT, R5, RZ, PT ;  /* 0x000000ff0500720c */ /* 0x001fc60003f05270 */
[----:B------:R-:W-:-:S10]  /*0210*/  USEL UR36, UR36, 0x2, UP1 ;  /* 0x0000000224247887 */ /* 0x000fd40008800000 */
[----:B------:R-:W-:Y:S05]  /*0220*/  @P0 BRA `(.L_x_2) ;  /* 0x0000000000580947 */ /* 0x000fea0003800000 */
[----:B------:R-:W0:Y:S01]  /*0230*/  S2UR UR7, SR_CgaCtaId ;  /* 0x00000000000779c3 */ /* 0x000e220000008800 */
[----:B------:R-:W-:Y:S01]  /*0240*/  UMOV UR4, 0x400 ;  /* 0x0000040000047882 */ /* 0x000fe20000000000 */
[----:B------:R-:W-:Y:S01]  /*0250*/  UMOV UR5, 0x1 ;  /* 0x0000000100057882 */ /* 0x000fe20000000000 */
[----:B------:R-:W-:Y:S01]  /*0260*/  UMOV UR8, 0x3 ;  /* 0x0000000300087882 */ /* 0x000fe20000000000 */
[----:B------:R-:W-:Y:S01]  /*0270*/  ELECT P0, URZ, PT ;  /* 0x00000000003f782f */ /* 0x000fe20003800000 */
[----:B------:R-:W-:-:S04]  /*0280*/  UIADD3 UR8, -UR8, 0x100000, URZ ;  /* 0x0010000008087890 */ /* 0x000fc8000fffe13f */
[----:B------:R-:W-:Y:S02]  /*0290*/  USHF.L.U32 UR9, UR8, 0xb, URZ ;  /* 0x0000000b08097899 */ /* 0x000fe4000800063f */
[----:B------:R-:W-:Y:S02]  /*02a0*/  USHF.L.U32 UR8, UR8, 0x1, URZ ;  /* 0x0000000108087899 */ /* 0x000fe4000800063f */
[----:B0-----:R-:W-:Y:S02]  /*02b0*/  ULEA UR7, UR7, UR4, 0x18 ;  /* 0x0000000407077291 */ /* 0x001fe4000f8ec03f */
[----:B------:R-:W-:-:S04]  /*02c0*/  UIADD3 UR4, -UR5, 0x100000, URZ ;  /* 0x0010000005047890 */ /* 0x000fc8000fffe13f */
[----:B------:R-:W-:Y:S02]  /*02d0*/  USHF.L.U32 UR5, UR4, 0xb, URZ ;  /* 0x0000000b04057899 */ /* 0x000fe4000800063f */
[----:B------:R-:W-:Y:S01]  /*02e0*/  USHF.L.U32 UR4, UR4, 0x1, URZ ;  /* 0x0000000104047899 */ /* 0x000fe2000800063f */
[----:B------:R-:W0:Y:S11]  /*02f0*/  FENCE.VIEW.ASYNC.S ;  /* 0x00000000000073c6 */ /* 0x000e360000000000 */
[----:B0-----:R0:W1:Y:S01]  /*0300*/  SYNCS.EXCH.64 URZ, [UR7], UR4 ;  /* 0x00000004073f75b2 */ /* 0x0010620008000100 */
[----:B------:R0:W2:Y:S01]  /*0310*/  SYNCS.EXCH.64 URZ, [UR7+0x20], UR8 ;  /* 0x00002008073f75b2 */ /* 0x0000a20008000100 */
[----:B------:R0:W3:Y:S01]  /*0320*/  SYNCS.EXCH.64 URZ, [UR7+0x8], UR4 ;  /* 0x00000804073f75b2 */ /* 0x0000e20008000100 */
[----:B------:R0:W4:Y:S01]  /*0330*/  SYNCS.EXCH.64 URZ, [UR7+0x28], UR8 ;  /* 0x00002808073f75b2 */ /* 0x0001220008000100 */
[----:B------:R0:W0:Y:S01]  /*0340*/  SYNCS.EXCH.64 URZ, [UR7+0x10], UR4 ;  /* 0x00001004073f75b2 */ /* 0x0000220008000100 */
[----:B------:R0:W0:Y:S01]  /*0350*/  SYNCS.EXCH.64 URZ, [UR7+0x30], UR8 ;  /* 0x00003008073f75b2 */ /* 0x0000220008000100 */
[----:B------:R0:W0:Y:S01]  /*0360*/  SYNCS.EXCH.64 URZ, [UR7+0x18], UR4 ;  /* 0x00001804073f75b2 */ /* 0x0000220008000100 */
[----:B------:R0:W0:Y:S01]  /*0370*/  SYNCS.EXCH.64 URZ, [UR7+0x38], UR8 ;  /* 0x00003808073f75b2 */ /* 0x0000220008000100 */
[----:B------:R-:W-:Y:S01]  /*0380*/  NOP ;  /* 0x0000000000007918 */ /* 0x000fe20000000000 */
.L_x_2:
[----:B------:R-:W5:Y:S01]  /*0390*/  S2UR UR15, SR_CTAID.X ;  /* 0x00000000000f79c3 */ /* 0x000f620000002500 */
[----:B------:R-:W1:Y:S01]  /*03a0*/  SHFL.IDX PT, R8, R2, RZ, 0x1f ;  /* 0x00001fff02087589 */ /* 0x000e6200000e0000 */
[----:B------:R-:W-:Y:S01]  /*03b0*/  SHF.R.S32.HI R3, RZ, 0x1f, R0 ;  /* 0x0000001fff037819 */ /* 0x000fe20000011400 */
[----:B0-----:R-:W-:Y:S01]  /*03c0*/  ULDC UR4, c[0x0][0x150] ;  /* 0x0000540000047ab9 */ /* 0x001fe20000000800 */
[----:B------:R-:W-:Y:S01]  /*03d0*/  ELECT P0, URZ, PT ;  /* 0x00000000003f782f */ /* 0x000fe20003800000 */
[----:B------:R0:W2:Y:S01]  /*03e0*/  SHFL.IDX PT, R9, R2, RZ, 0x1f ;  /* 0x00001fff02097589 */ /* 0x0000a200000e0000 */
[----:B------:R-:W-:Y:S02]  /*03f0*/  LEA.HI R3, R3, R0, RZ, 0x7 ;  /* 0x0000000003037211 */ /* 0x000fe400078f38ff */
[----:B------:R-:W-:Y:S01]  /*0400*/  ELECT P1, URZ, PT ;  /* 0x00000000003f782f */ /* 0x000fe20003820000 */
[----:B------:R-:W3:Y:S01]  /*0410*/  S2UR UR8, SR_CTAID.Y ;  /* 0x00000000000879c3 */ /* 0x000ee20000002600 */
[----:B------:R-:W-:Y:S01]  /*0420*/  ULDC UR7, c[0x0][0x144] ;  /* 0x0000510000077ab9 */ /* 0x000fe20000000800 */
[----:B------:R-:W-:Y:S01]  /*0430*/  LOP3.LUT R3, R3, 0xffffff80, RZ, 0xc0, !PT ;  /* 0xffffff8003037812 */ /* 0x000fe200078ec0ff */
[----:B------:R-:W-:Y:S01]  /*0440*/  UMOV UR18, 0x80 ;  /* 0x0000008000127882 */ /* 0x000fe20000000000 */
[----:B------:R-:W-:Y:S01]  /*0450*/  NOP ;  /* 0x0000000000007918 */ /* 0x000fe20000000000 */
[----:B0-----:R-:W-:Y:S01]  /*0460*/  SHF.R.S32.HI R2, RZ, 0x1f, R5 ;  /* 0x0000001fff027819 */ /* 0x001fe20000011405 */
[----:B------:R-:W-:Y:S01]  /*0470*/  NOP ;  /* 0x0000000000007918 */ /* 0x000fe20000000000 */
[----:B------:R-:W-:Y:S01]  /*0480*/  IMAD.IADD R3, R0, 0x1, -R3 ;  /* 0x0000000100037824 */ /* 0x000fe200078e0a03 */
[----:B------:R-:W-:Y:S01]  /*0490*/  ULDC UR17, c[0x0][0x148] ;  /* 0x0000520000117ab9 */ /* 0x000fe20000000800 */
[----:B------:R-:W-:Y:S01]  /*04a0*/  LEA.HI R2, R2, R5, RZ, 0x2 ;  /* 0x0000000502027211 */ /* 0x000fe200078f10ff */
[----:B------:R-:W-:Y:S01]  /*04b0*/  IMAD.MOV.U32 R23, RZ, RZ, 0x1 ;  /* 0x00000001ff177424 */ /* 0x000fe200078e00ff */
[----:B------:R0:W0:Y:S01]  /*04c0*/  SHFL.IDX PT, R97, R4, RZ, 0x1f ;  /* 0x00001fff04617589 */ /* 0x00002200000e0000 */
[----:B------:R-:W-:-:S02]  /*04d0*/  SHF.R.S32.HI R6, RZ, 0x1f, R3 ;  /* 0x0000001fff067819 */ /* 0x000fc40000011403 */
[----:B------:R-:W-:Y:S02]  /*04e0*/  LOP3.LUT R2, R2, 0x3ffffffc, RZ, 0xc0, !PT ;  /* 0x3ffffffc02027812 */ /* 0x000fe400078ec0ff */
[----:B-----5:R-:W-:Y:S02]  /*04f0*/  I2FP.F32.U32 R10, UR15 ;  /* 0x0000000f000a7c45 */ /* 0x020fe40008201000 */
[----:B------:R-:W-:Y:S01]  /*0500*/  LEA.HI R7, R6, R3, RZ, 0x3 ;  /* 0x0000000306077211 */ /* 0x000fe200078f18ff */
[----:B------:R-:W-:Y:S01]  /*0510*/  IMAD.IADD R2, R5, 0x1, -R2 ;  /* 0x0000000105027824 */ /* 0x000fe200078e0a02 */
[----:B-1----:R-:W-:Y:S01]  /*0520*/  ISETP.NE.OR P0, PT, R8, RZ, !P0 ;  /* 0x000000ff0800720c */ /* 0x002fe20004705670 */
[----:B------:R-:W-:Y:S01]  /*0530*/  FMUL R10, R10, UR4 ;  /* 0x000000040a0a7c20 */ /* 0x000fe20008400000 */
[--C-:B------:R-:W-:Y:S01]  /*0540*/  SHF.R.S32.HI R8, RZ, 0x3, R7.reuse ;  /* 0x00000003ff087819 */ /* 0x100fe20000011407 */
[----:B------:R-:W-:Y:S01]  /*0550*/  ULDC UR4, c[0x0][0x154] ;  /* 0x0000550000047ab9 */ /* 0x000fe20000000800 */
[----:B------:R-:W-:-:S02]  /*0560*/  SHF.R.S32.HI R7, RZ, 0x1f, R7 ;  /* 0x0000001fff077819 */ /* 0x000fc40000011407 */
[----:B--2---:R-:W-:Y:S01]  /*0570*/  ISETP.NE.OR P1, PT, R9, RZ, !P1 ;  /* 0x000000ff0900720c */ /* 0x004fe20004f25670 */
[----:B------:R-:W1:Y:S01]  /*0580*/  F2I.U32.TRUNC.NTZ R10, R10 ;  /* 0x0000000a000a7305 */ /* 0x000e62000020f000 */
[----:B------:R-:W-:Y:S02]  /*0590*/  LEA.HI R7, R7, R8, RZ, 0x2 ;  /* 0x0000000807077211 */ /* 0x000fe400078f10ff */
[----:B---3--:R-:W-:Y:S02]  /*05a0*/  I2FP.F32.U32 R9, UR8 ;  /* 0x0000000800097c45 */ /* 0x008fe40008201000 */
[----:B------:R-:W-:Y:S01]  /*05b0*/  LOP3.LUT R7, R7, 0xfffffffc, RZ, 0xc0, !PT ;  /* 0xfffffffc07077812 */ /* 0x000fe200078ec0ff */
[----:B------:R-:W-:Y:S01]  /*05c0*/  VOTEU.ALL UP0, P0 ;  /* 0x00000000003f7886 */ /* 0x000fe20000000000 */
[----:B------:R-:W-:Y:S01]  /*05d0*/  ISETP.NE.AND P2, PT, RZ, UR19, PT ;  /* 0x00000013ff007c0c */ /* 0x000fe2000bf45270 */
[----:B------:R-:W-:Y:S02]  /*05e0*/  FMUL R9, R9, UR4 ;  /* 0x0000000409097c20 */ /* 0x000fe40008400000 */
[----:B------:R-:W-:Y:S01]  /*05f0*/  IMAD.IADD R7, R8, 0x1, -R7 ;  /* 0x0000000108077824 */ /* 0x000fe200078e0a07 */
[----:B------:R-:W2:Y:S01]  /*0600*/  @!UP0 S2UR UR11, SR_CgaCtaId ;  /* 0x00000000000b89c3 */ /* 0x000ea20000008800 */
[----:B------:R-:W-:Y:S01]  /*0610*/  VOTEU.ALL UP1, P1 ;  /* 0x00000000003f7886 */ /* 0x000fe20000820000 */
[----:B------:R-:W-:Y:S01]  /*0620*/  @!UP0 UMOV UR10, 0x400 ;  /* 0x00000400000a8882 */ /* 0x000fe20000000000 */
[----:B------:R-:W-:Y:S01]  /*0630*/  IMAD R2, R2, 0x4, R7 ;  /* 0x0000000402027824 */ /* 0x000fe200078e0207 */
[----:B-1----:R-:W-:Y:S01]  /*0640*/  R2UR UR4, R10 ;  /* 0x000000000a0472ca */ /* 0x002fe200000e0000 */
[----:B------:R-:W1:Y:S01]  /*0650*/  F2I.U32.TRUNC.NTZ R9, R9 ;  /* 0x0000000900097305 */ /* 0x000e62000020f000 */
[----:B------:R-:W-:Y:S01]  /*0660*/  @!UP1 UMOV UR13, 0x400 ;  /* 0x00000400000d9882 */ /* 0x000fe20000000000 */
[C---:B------:R-:W-:Y:S01]  /*0670*/  IMAD.SHL.U32 R5, R2.reuse, 0x4, RZ ;  /* 0x0000000402057824 */ /* 0x040fe200078e00ff */
[----:B------:R-:W3:Y:S01]  /*0680*/  @!UP1 S2UR UR16, SR_CgaCtaId ;  /* 0x00000000001099c3 */ /* 0x000ee20000008800 */
[C---:B------:R-:W-:Y:S01]  /*0690*/  LEA.HI R7, R2.reuse, R2, RZ, 0x1 ;  /* 0x0000000202077211 */ /* 0x040fe200078f08ff */
[----:B------:R-:W-:Y:S01]  /*06a0*/  VOTEU.ALL UP2, P1 ;  /* 0x00000000003f7886 */ /* 0x000fe20000840000 */
[----:B------:R-:W-:Y:S01]  /*06b0*/  VOTEU.ALL UP3, P1 ;  /* 0x00000000003f7886 */ /* 0x000fe20000860000 */
[----:B------:R-:W-:Y:S01]  /*06c0*/  LOP3.LUT R22, R2, 0xc, R5, 0x78, !PT ;  /* 0x0000000c02167812 */ /* 0x000fe200078e7805 */
[----:B------:R-:W-:Y:S01]  /*06d0*/  VOTEU.ALL UP4, P1 ;  /* 0x00000000003f7886 */ /* 0x000fe20000880000 */
[----:B------:R-:W-:Y:S01]  /*06e0*/  LOP3.LUT R7, R7, 0xfffffffe, RZ, 0xc0, !PT ;  /* 0xfffffffe07077812 */ /* 0x000fe200078ec0ff */
[----:B------:R-:W-:Y:S01]  /*06f0*/  VOTEU.ALL UP5, P1 ;  /* 0x00000000003f7886 */ /* 0x000fe200008a0000 */
[----:B------:R-:W5:Y:S01]  /*0700*/  LDC R5, c[0x0][0x140] ;  /* 0x00005000ff057b82 */ /* 0x000f620000000800 */
[----:B------:R-:W-:-:S02]  /*0710*/  UIADD3 UR4, -UR4, URZ, URZ ;  /* 0x0000003f04047290 */ /* 0x000fc4000fffe13f */
[----:B------:R-:W-:Y:S01]  /*0720*/  IMAD.IADD R7, R2, 0x1, -R7 ;  /* 0x0000000102077824 */ /* 0x000fe200078e0a07 */
[----:B-1----:R-:W-:Y:S01]  /*0730*/  R2UR UR9, R9 ;  /* 0x00000000090972ca */ /* 0x002fe200000e0000 */
[----:B------:R-:W-:-:S03]  /*0740*/  UIMAD UR7, UR7, UR4, UR15 ;  /* 0x00000004070772a4 */ /* 0x000fc6000f8e020f */
[----:B------:R-:W-:Y:S01]  /*0750*/  UMOV UR4, 0x20 ;  /* 0x0000002000047882 */ /* 0x000fe20000000000 */
[----:B--2---:R-:W-:Y:S02]  /*0760*/  @!UP0 ULEA UR12, UR11, UR10, 0x18 ;  /* 0x0000000a0b0c8291 */ /* 0x004fe4000f8ec03f */
[----:B------:R-:W-:Y:S01]  /*0770*/  ISETP.NE.AND P3, PT, R7, UR7, PT ;  /* 0x0000000707007c0c */ /* 0x000fe2000bf65270 */
[----:B------:R-:W-:-:S04]  /*0780*/  @!UP0 UIADD3 UR4, -UR4, 0x100000, URZ ;  /* 0x0010000004048890 */ /* 0x000fc8000fffe13f */
[----:B------:R-:W-:Y:S02]  /*0790*/  @!UP0 USHF.L.U32 UR5, UR4, 0xb, URZ ;  /* 0x0000000b04058899 */ /* 0x000fe4000800063f */
[----:B------:R-:W-:Y:S02]  /*07a0*/  @!UP0 USHF.L.U32 UR4, UR4, 0x1, URZ ;  /* 0x0000000104048899 */ /* 0x000fe4000800063f */
[----:B------:R-:W-:-:S04]  /*07b0*/  @!UP1 UIADD3 UR10, -UR18, 0x100000, URZ ;  /* 0x00100000120a9890 */ /* 0x000fc8000fffe13f */
[----:B------:R-:W-:Y:S02]  /*07c0*/  @!UP1 USHF.L.U32 UR11, UR10, 0xb, URZ ;  /* 0x0000000b0a0b9899 */ /* 0x000fe4000800063f */
[----:B------:R-:W-:Y:S02]  /*07d0*/  @!UP1 USHF.L.U32 UR10, UR10, 0x1, URZ ;  /* 0x000000010a0a9899 */ /* 0x000fe4000800063f */
[----:B---3--:R-:W-:Y:S01]  /*07e0*/  @!UP1 ULEA UR13, UR16, UR13, 0x18 ;  /* 0x0000000d100d9291 */ /* 0x008fe2000f8ec03f */
[----:B------:R-:W-:Y:S01]  /*07f0*/  VOTEU.ALL UP0, P0 ;  /* 0x00000000003f7886 */ /* 0x000fe20000000000 */
[----:B------:R-:W-:Y:S01]  /*0800*/  VOTEU.ALL UP1, P0 ;  /* 0x00000000003f7886 */ /* 0x000fe20000020000 */
[----:B------:R-:W-:Y:S01]  /*0810*/  UIADD3 UR9, -UR9, URZ, URZ ;  /* 0x0000003f09097290 */ /* 0x000fe2000fffe13f */
[----:B------:R-:W-:Y:S01]  /*0820*/  LOP3.LUT P0, RZ, R3, 0x7, RZ, 0xc0, !PT ;  /* 0x0000000703ff7812 */ /* 0x000fe2000780c0ff */
[----:B------:R-:W1:Y:S02]  /*0830*/  FENCE.VIEW.ASYNC.S ;  /* 0x00000000000073c6 */ /* 0x000e640000000000 */
[----:B-1----:R-:W1:Y:S01]  /*0840*/  @!UP0 SYNCS.EXCH.64 URZ, [UR12+0x70], UR4 ;  /* 0x000070040c3f85b2 */ /* 0x002e620008000100 */
[----:B------:R-:W-:-:S02]  /*0850*/  @P3 LEA.HI R2, R22, R22, RZ, 0x1 ;  /* 0x0000001616023211 */ /* 0x000fc400078f08ff */
[----:B-----5:R-:W-:Y:S02]  /*0860*/  ISETP.EQ.U32.AND P1, PT, R5, 0x1, PT ;  /* 0x000000010500780c */ /* 0x020fe40003f22070 */
[----:B------:R-:W-:Y:S02]  /*0870*/  @P3 SHF.R.S32.HI R2, RZ, 0x1, R2 ;  /* 0x00000001ff023819 */ /* 0x000fe40000011402 */
[----:B------:R-:W-:Y:S01]  /*0880*/  ISETP.LT.U32.AND P0, PT, R22, 0x4, !P0 ;  /* 0x000000041600780c */ /* 0x000fe20004701070 */
[----:B------:R2:W3:Y:S01]  /*0890*/  @!UP1 SYNCS.EXCH.64 URZ, [UR12+0x78], UR4 ;  /* 0x000078040c3f95b2 */ /* 0x0004e20008000100 */
[----:B------:R-:W-:Y:S01]  /*08a0*/  NOP ;  /* 0x0000000000007918 */ /* 0x000fe20000000000 */
[----:B--2---:R-:W-:Y:S01]  /*08b0*/  UIMAD UR4, UR17, UR9, UR8 ;  /* 0x00000009110472a4 */ /* 0x004fe2000f8e0208 */
[----:B------:R2:W0:Y:S05]  /*08c0*/  @!UP2 SYNCS.EXCH.64 URZ, [UR13+0x50], UR10 ;  /* 0x0000500a0d3fa5b2 */ /* 0x00042a0008000100 */
[----:B------:R-:W-:-:S02]  /*08d0*/  @P3 ISETP.NE.AND P4, PT, R2, UR4, PT ;  /* 0x0000000402003c0c */ /* 0x000fc4000bf85270 */
[----:B------:R-:W-:Y:S02]  /*08e0*/  SEL R2, RZ, 0x1, !P0 ;  /* 0x00000001ff027807 */ /* 0x000fe40004000000 */
[----:B------:R-:W-:-:S04]  /*08f0*/  @P3 SEL R23, RZ, 0x1, P4 ;  /* 0x00000001ff173807 */ /* 0x000fc80002000000 */
[----:B------:R-:W-:Y:S01]  /*0900*/  LOP3.LUT R23, R23, R2, RZ, 0xc0, !PT ;  /* 0x0000000217177212 */ /* 0x000fe200078ec0ff */
[----:B------:R2:W0:Y:S01]  /*0910*/  @!UP3 SYNCS.EXCH.64 URZ, [UR13+0x58], UR10 ;  /* 0x0000580a0d3fb5b2 */ /* 0x0004220008000100 */
[----:B------:R2:W0:Y:S01]  /*0920*/  @!UP4 SYNCS.EXCH.64 URZ, [UR13+0x60], UR10 ;  /* 0x0000600a0d3fc5b2 */ /* 0x0004220008000100 */
[----:B------:R2:W0:Y:S01]  /*0930*/  @!UP5 SYNCS.EXCH.64 URZ, [UR13+0x68], UR10 ;  /* 0x0000680a0d3fd5b2 */ /* 0x0004220008000100 */
[----:B------:R-:W-:Y:S01]  /*0940*/  NOP ;  /* 0x0000000000007918 */ /* 0x000fe20000000000 */
[----:B-12---:R-:W-:Y:S05]  /*0950*/  @!P1 BRA `(.L_x_3) ;  /* 0x0000000000089947 */ /* 0x006fea0003800000 */
[----:B0--34-:R-:W-:Y:S01]  /*0960*/  UCGABAR_ARV ;  /* 0x00000000000079c7 */ /* 0x019fe20008000000 */
[----:B------:R-:W-:Y:S05]  /*0970*/  BRA `(.L_x_4) ;  /* 0x0000000000047947 */ /* 0x000fea0003800000 */
.L_x_3:
[----:B0--34-:R-:W-:Y:S01]  /*0980*/  NOP ;  /* 0x0000000000007918 */ /* 0x019fe20000000000 */
.L_x_4:
[----:B------:R-:W-:Y:S01]  /*0990*/  ULDC.64 UR4, c[0x0][0x598] ;  /* 0x0001660000047ab9 */ /* 0x000fe20000000a00 */
[----:B------:R-:W-:Y:S01]  /*09a0*/  ULDC.64 UR54, c[0x0][0x208] ;  /* 0x0000820000367ab9 */ /* 0x000fe20000000a00 */
[----:B------:R-:W-:-:S04]  /*09b0*/  ISETP.NE.U32.AND P0, PT, RZ, UR4, PT ;  /* 0x00000004ff007c0c */ /* 0x000fc8000bf05070 */
[----:B------:R-:W-:-:S13]  /*09c0*/  ISETP.NE.AND.EX P0, PT, RZ, UR5, PT, P0 ;  /* 0x00000005ff007c0c */ /* 0x000fda000bf05300 */
[----:B------:R-:W-:Y:S05]  /*09d0*/  @!P0 BRA `(.L_x_5) ;  /* 0x00000000001c8947 */ /* 0x000fea0003800000 */
[----:B------:R-:W0:Y:S02]  /*09e0*/  LDC.64 R4, c[0x0][0x598] ;  /* 0x00016600ff047b82 */ /* 0x000e240000000a00 */
[----:B0-----:R-:W2:Y:S02]  /*09f0*/  LDG.E.64 R4, desc[UR54][R4.64] ;  /* 0x0000003604047981 */ /* 0x001ea4000c1e1b00 */
[----:B--2---:R-:W-:-:S04]  /*0a00*/  ISETP.NE.U32.AND P0, PT, R4, RZ, PT ;  /* 0x000000ff0400720c */ /* 0x004fc80003f05070 */
[----:B------:R-:W-:-:S13]  /*0a10*/  ISETP.NE.AND.EX P0, PT, R5, RZ, PT, P0 ;  /* 0x000000ff0500720c */ /* 0x000fda0003f05300 */
[----:B------:R-:W-:Y:S05]  /*0a20*/  @!P0 BRA `(.L_x_5) ;  /* 0x0000000000088947 */ /* 0x000fea0003800000 */
[----:B------:R0:W5:Y:S01]  /*0a30*/  LD.E R88, desc[UR54][R4.64] ;  /* 0x0000003604587980 */ /* 0x000162000c101900 */
[----:B------:R-:W-:Y:S05]  /*0a40*/  BRA `(.L_x_6) ;  /* 0x0000000000247947 */ /* 0x000fea0003800000 */
.L_x_5:
[----:B------:R-:W-:Y:S02]  /*0a50*/  ULDC.64 UR4, c[0x0][0x588] ;  /* 0x0001620000047ab9 */ /* 0x000fe40000000a00 */
[----:B------:R-:W-:-:S04]  /*0a60*/  ISETP.NE.U32.AND P0, PT, RZ, UR4, PT ;  /* 0x00000004ff007c0c */ /* 0x000fc8000bf05070 */
[----:B------:R-:W-:-:S13]  /*0a70*/  ISETP.NE.AND.EX P0, PT, RZ, UR5, PT, P0 ;  /* 0x00000005ff007c0c */ /* 0x000fda000bf05300 */
[----:B------:R-:W-:Y:S05]  /*0a80*/  @!P0 BRA `(.L_x_7) ;  /* 0x00000000000c8947 */ /* 0x000fea0003800000 */
[----:B------:R-:W0:Y:S02]  /*0a90*/  LDC.64 R88, c[0x0][0x588] ;  /* 0x00016200ff587b82 */ /* 0x000e240000000a00 */
[----:B0-----:R1:W5:Y:S01]  /*0aa0*/  LDG.E R88, desc[UR54][R88.64] ;  /* 0x0000003658587981 */ /* 0x001362000c1e1900 */
[----:B------:R-:W-:Y:S05]  /*0ab0*/  BRA `(.L_x_6) ;  /* 0x0000000000087947 */ /* 0x000fea0003800000 */
.L_x_7:
[----:B------:R-:W-:Y:S02]  /*0ac0*/  ULDC UR4, c[0x0][0x580] ;  /* 0x0001600000047ab9 */ /* 0x000fe40000000800 */
[----:B------:R-:W-:-:S07]  /*0ad0*/  IMAD.U32 R88, RZ, RZ, UR4 ;  /* 0x00000004ff587e24 */ /* 0x000fce000f8e00ff */
.L_x_6:
[----:B------:R-:W-:Y:S02]  /*0ae0*/  ULDC.64 UR4, c[0x0][0x5a0] ;  /* 0x0001680000047ab9 */ /* 0x000fe40000000a00 */
[----:B------:R-:W-:-:S04]  /*0af0*/  ISETP.NE.U32.AND P0, PT, RZ, UR4, PT ;  /* 0x00000004ff007c0c */ /* 0x000fc8000bf05070 */
[----:B------:R-:W-:-:S13]  /*0b00*/  ISETP.NE.AND.EX P0, PT, RZ, UR5, PT, P0 ;  /* 0x00000005ff007c0c */ /* 0x000fda000bf05300 */
[----:B------:R-:W-:Y:S05]  /*0b10*/  @!P0 BRA `(.L_x_8) ;  /* 0x00000000001c8947 */ /* 0x000fea0003800000 */
[----:B0-----:R-:W0:Y:S02]  /*0b20*/  LDC.64 R4, c[0x0][0x5a0] ;  /* 0x00016800ff047b82 */ /* 0x001e240000000a00 */
[----:B0-----:R-:W2:Y:S02]  /*0b30*/  LDG.E.64 R4, desc[UR54][R4.64] ;  /* 0x0000003604047981 */ /* 0x001ea4000c1e1b00 */
[----:B--2---:R-:W-:-:S04]  /*0b40*/  ISETP.NE.U32.AND P0, PT, R4, RZ, PT ;  /* 0x000000ff0400720c */ /* 0x004fc80003f05070 */
[----:B------:R-:W-:-:S13]  /*0b50*/  ISETP.NE.AND.EX P0, PT, R5, RZ, PT, P0 ;  /* 0x000000ff0500720c */ /* 0x000fda0003f05300 */
[----:B------:R-:W-:Y:S05]  /*0b60*/  @!P0 BRA `(.L_x_8) ;  /* 0x0000000000088947 */ /* 0x000fea0003800000 */
[----:B-1----:R0:W5:Y:S01]  /*0b70*/  LD.E R89, desc[UR54][R4.64] ;  /* 0x0000003604597980 */ /* 0x002162000c101900 */
[----:B------:R-:W-:Y:S05]  /*0b80*/  BRA `(.L_x_9) ;  /* 0x0000000000247947 */ /* 0x000fea0003800000 */
.L_x_8:
[----:B------:R-:W-:Y:S02]  /*0b90*/  ULDC.64 UR4, c[0x0][0x590] ;  /* 0x0001640000047ab9 */ /* 0x000fe40000000a00 */
[----:B------:R-:W-:-:S04]  /*0ba0*/  ISETP.NE.U32.AND P0, PT, RZ, UR4, PT ;  /* 0x00000004ff007c0c */ /* 0x000fc8000bf05070 */
[----:B------:R-:W-:-:S13]  /*0bb0*/  ISETP.NE.AND.EX P0, PT, RZ, UR5, PT, P0 ;  /* 0x00000005ff007c0c */ /* 0x000fda000bf05300 */
[----:B------:R-:W-:Y:S05]  /*0bc0*/  @!P0 BRA `(.L_x_10) ;  /* 0x00000000000c8947 */ /* 0x000fea0003800000 */
[----:B0-----:R-:W1:Y:S02]  /*0bd0*/  LDC.64 R4, c[0x0][0x590] ;  /* 0x00016400ff047b82 */ /* 0x001e640000000a00 */
[----:B-1----:R1:W5:Y:S01]  /*0be0*/  LDG.E R89, desc[UR54][R4.64] ;  /* 0x0000003604597981 */ /* 0x002362000c1e1900 */
[----:B------:R-:W-:Y:S05]  /*0bf0*/  BRA `(.L_x_9) ;  /* 0x0000000000087947 */ /* 0x000fea0003800000 */
.L_x_10:
[----:B------:R-:W-:Y:S02]  /*0c00*/  ULDC UR4, c[0x0][0x584] ;  /* 0x0001610000047ab9 */ /* 0x000fe40000000800 */
[----:B-1----:R-:W-:-:S07]  /*0c10*/  IMAD.U32 R89, RZ, RZ, UR4 ;  /* 0x00000004ff597e24 */ /* 0x002fce000f8e00ff */
.L_x_9:
[----:B------:R-:W-:Y:S01]  /*0c20*/  ULDC UR4, c[0x0][0x65c] ;  /* 0x0001970000047ab9 */ /* 0x000fe20000000800 */
[----:B01----:R-:W0:Y:S01]  /*0c30*/  LDC.64 R4, c[0x0][0x650] ;  /* 0x00019400ff047b82 */ /* 0x003e220000000a00 */
[----:B------:R-:W-:Y:S01]  /*0c40*/  UISETP.NE.AND UP2, UPT, UR4, 0x1, UPT ;  /* 0x000000010400788c */ /* 0x000fe2000bf45270 */
[----:B------:R-:W-:Y:S01]  /*0c50*/  IMAD.MOV.U32 R18, RZ, RZ, -0x1 ;  /* 0xffffffffff127424 */ /* 0x000fe200078e00ff */
[----:B------:R-:W-:Y:S01]  /*0c60*/  UISETP.NE.AND UP0, UPT, UR19, 0x2, UPT ;  /* 0x000000021300788c */ /* 0x000fe2000bf05270 */
[----:B------:R-:W-:Y:S01]  /*0c70*/  IMAD.MOV.U32 R19, RZ, RZ, -0x1 ;  /* 0xffffffffff137424 */ /* 0x000fe200078e00ff */
[----:B------:R-:W-:-:S07]  /*0c80*/  UP2UR UR38, UPR, URZ, 0x4 ;  /* 0x000000043f267883 */ /* 0x000fce0008000000 */
[----:B------:R-:W-:Y:S01]  /*0c90*/  @UP2 ULDC UR12, c[0x0][0x10] ;  /* 0x00000400000c2ab9 */ /* 0x000fe20000000800 */
[----:B------:R-:W-:Y:S01]  /*0ca0*/  @UP2 UMOV UR4, UR8 ;  /* 0x0000000800042c82 */ /* 0x000fe20008000000 */
[----:B------:R-:W-:Y:S01]  /*0cb0*/  @UP2 UMOV UR5, URZ ;  /* 0x0000003f00052c82 */ /* 0x000fe20008000000 */
[----:B------:R-:W-:Y:S01]  /*0cc0*/  @!UP2 ULDC UR16, c[0x0][0xc] ;  /* 0x000003000010aab9 */ /* 0x000fe20000000800 */
[----:B------:R-:W-:Y:S01]  /*0cd0*/  @UP2 UIMAD.WIDE.U32 UR12, UR15, UR12, UR4 ;  /* 0x0000000c0f0c22a5 */ /* 0x000fe2000f8e0004 */
[----:B------:R-:W-:Y:S02]  /*0ce0*/  ULDC UR10, c[0x0][0xc] ;  /* 0x00000300000a7ab9 */ /* 0x000fe40000000800 */
[----:B------:R-:W-:Y:S01]  /*0cf0*/  @UP2 UMOV UR4, URZ ;  /* 0x0000003f00042c82 */ /* 0x000fe20008000000 */
[----:B------:R-:W-:Y:S01]  /*0d00*/  UMOV UR5, URZ ;  /* 0x0000003f00057c82 */ /* 0x000fe20008000000 */
[----:B------:R-:W-:Y:S01]  /*0d10*/  @UP2 UIADD3 UR18, UR13, UR4, URZ ;  /* 0x000000040d122290 */ /* 0x000fe2000fffe03f */
[----:B------:R-:W-:-:S02]  /*0d20*/  ULDC UR11, c[0x0][0x10] ;  /* 0x00000400000b7ab9 */ /* 0x000fc40000000800 */
[----:B------:R-:W-:Y:S01]  /*0d30*/  UMOV UR4, UR15 ;  /* 0x0000000f00047c82 */ /* 0x000fe20008000000 */
[----:B------:R-:W-:Y:S02]  /*0d40*/  UIMAD.WIDE.U32 UR10, UR10, UR11, URZ ;  /* 0x0000000b0a0a72a5 */ /* 0x000fe4000f8e003f */
[----:B------:R-:W-:Y:S01]  /*0d50*/  @!UP2 UIMAD.WIDE.U32 UR4, UR8, UR16, UR4 ;  /* 0x000000100804a2a5 */ /* 0x000fe2000f8e0004 */
[----:B------:R-:W-:Y:S02]  /*0d60*/  ULDC UR13, c[0x0][0x14] ;  /* 0x00000500000d7ab9 */ /* 0x000fe40000000800 */
[----:B------:R-:W-:Y:S02]  /*0d70*/  UIMAD.WIDE.U32 UR52, UR10, UR13, URZ ;  /* 0x0000000d0a3472a5 */ /* 0x000fe4000f8e003f */
[----:B------:R-:W-:Y:S02]  /*0d80*/  UIMAD UR37, UR11, UR13, URZ ;  /* 0x0000000d0b2572a4 */ /* 0x000fe4000f8e023f */
[----:B------:R-:W-:Y:S01]  /*0d90*/  @!UP2 UMOV UR12, UR4 ;  /* 0x00000004000cac82 */ /* 0x000fe20008000000 */
[----:B------:R-:W-:Y:S01]  /*0da0*/  @!UP2 UMOV UR18, UR5 ;  /* 0x000000050012ac82 */ /* 0x000fe20008000000 */
[----:B------:R-:W-:-:S02]  /*0db0*/  UIADD3 UR37, UR53, UR37, URZ ;  /* 0x0000002535257290 */ /* 0x000fc4000fffe03f */
[----:B------:R-:W-:-:S04]  /*0dc0*/  UIADD3 UR4, UP1, UR12, UR52, URZ ;  /* 0x000000340c047290 */ /* 0x000fc8000ff3e03f */
[----:B------:R-:W-:Y:S02]  /*0dd0*/  UIADD3.X UR5, UR18, UR37, URZ, UP1, !UPT ;  /* 0x0000002512057290 */ /* 0x000fe40008ffe43f */
[----:B------:R-:W-:Y:S02]  /*0de0*/  USEL UR4, UR4, UR12, !UP0 ;  /* 0x0000000c04047287 */ /* 0x000fe4000c000000 */
[----:B------:R-:W-:-:S04]  /*0df0*/  USEL UR5, UR5, UR18, !UP0 ;  /* 0x0000001205057287 */ /* 0x000fc8000c000000 */
[----:B0-----:R-:W-:Y:S01]  /*0e00*/  ISETP.LE.U32.AND P0, PT, R4, UR4, PT ;  /* 0x0000000404007c0c */ /* 0x001fe2000bf03070 */
[----:B------:R-:W-:Y:S01]  /*0e10*/  IMAD.U32 R16, RZ, RZ, UR4 ;  /* 0x00000004ff107e24 */ /* 0x000fe2000f8e00ff */
[----:B------:R-:W-:Y:S01]  /*0e20*/  PRMT R4, RZ, 0x7610, R4 ;  /* 0x00007610ff047816 */ /* 0x000fe20000000004 */
[----:B------:R-:W-:Y:S02]  /*0e30*/  IMAD.U32 R2, RZ, RZ, UR5 ;  /* 0x00000005ff027e24 */ /* 0x000fe4000f8e00ff */
[----:B------:R-:W-:-:S03]  /*0e40*/  IMAD.U32 R17, RZ, RZ, UR5 ;  /* 0x00000005ff117e24 */ /* 0x000fc6000f8e00ff */
[----:B------:R-:W-:Y:S01]  /*0e50*/  ISETP.GE.U32.AND.EX P0, PT, R2, R5, PT, P0 ;  /* 0x000000050200720c */ /* 0x000fe20003f06100 */
[----:B------:R-:W-:-:S12]  /*0e60*/  IMAD.MOV.U32 R2, RZ, RZ, -0x1 ;  /* 0xffffffffff027424 */ /* 0x000fd800078e00ff */
[----:B------:R-:W-:Y:S05]  /*0e70*/  @P0 BRA `(.L_x_11) ;  /* 0x0000000400500947 */ /* 0x000fea0003800000 */
[----:B------:R-:W-:Y:S01]  /*0e80*/  ULDC.64 UR18, c[0x0][0x628] ;  /* 0x00018a0000127ab9 */ /* 0x000fe20000000a00 */
[C---:B------:R-:W-:Y:S01]  /*0e90*/  R2UR UR20, R16.reuse ;  /* 0x00000000101472ca */ /* 0x040fe200000e0000 */
[----:B------:R-:W-:Y:S01]  /*0ea0*/  ULDC UR16, c[0x0][0x630] ;  /* 0x00018c0000107ab9 */ /* 0x000fe20000000800 */
[----:B------:R-:W-:Y:S02]  /*0eb0*/  ISETP.NE.U32.AND P0, PT, RZ, UR18, PT ;  /* 0x00000012ff007c0c */ /* 0x000fe4000bf05070 */
[----:B------:R-:W-:Y:S02]  /*0ec0*/  R2UR UR4, R16 ;  /* 0x00000000100472ca */ /* 0x000fe400000e0000 */
[----:B------:R-:W-:Y:S02]  /*0ed0*/  ISETP.NE.AND.EX P0, PT, RZ, UR19, PT, P0 ;  /* 0x00000013ff007c0c */ /* 0x000fe4000bf05300 */
[----:B------:R-:W-:-:S11]  /*0ee0*/  R2UR UR5, R17 ;  /* 0x00000000110572ca */ /* 0x000fd600000e0000 */
[----:B------:R-:W-:Y:S05]  /*0ef0*/  @!P0 BRA `(.L_x_12) ;  /* 0x0000000000308947 */ /* 0x000fea0003800000 */
[----:B------:R-:W-:Y:S01]  /*0f00*/  R2UR UR4, R16 ;  /* 0x00000000100472ca */ /* 0x000fe200000e0000 */
[----:B------:R-:W-:Y:S01]  /*0f10*/  ULDC UR12, c[0x0][0x634] ;  /* 0x00018d00000c7ab9 */ /* 0x000fe20000000800 */
[----:B------:R-:W-:-:S11]  /*0f20*/  R2UR UR15, R17 ;  /* 0x00000000110f72ca */ /* 0x000fd600000e0000 */
[----:B------:R-:W-:-:S04]  /*0f30*/  UIADD3 UR12, UP1, UR4, UR12, URZ ;  /* 0x0000000c040c7290 */ /* 0x000fc8000ff3e03f */
[----:B------:R-:W-:-:S04]  /*0f40*/  UIADD3.X UR15, URZ, UR15, URZ, UP1, !UPT ;  /* 0x0000000f3f0f7290 */ /* 0x000fc80008ffe43f */
[----:B------:R-:W-:-:S04]  /*0f50*/  UIMAD.WIDE.U32 UR4, UR15, UR18, URZ ;  /* 0x000000120f0472a5 */ /* 0x000fc8000f8e003f */
[----:B------:R-:W-:Y:S02]  /*0f60*/  UIMAD.WIDE.U32 UR10, UP1, UR12, UR19, UR4 ;  /* 0x000000130c0a72a5 */ /* 0x000fe4000f820004 */
[----:B------:R-:W-:Y:S02]  /*0f70*/  UIMAD.WIDE.U32 UR4, UR12, UR18, URZ ;  /* 0x000000120c0472a5 */ /* 0x000fe4000f8e003f */
[----:B------:R-:W-:Y:S02]  /*0f80*/  UIADD3.X UR13, URZ, URZ, URZ, UP1, !UPT ;  /* 0x0000003f3f0d7290 */ /* 0x000fe40008ffe43f */
[----:B------:R-:W-:Y:S01]  /*0f90*/  UIADD3 URZ, UP1, UR5, UR10, URZ ;  /* 0x0000000a053f7290 */ /* 0x000fe2000ff3e03f */
[----:B------:R-:W-:-:S03]  /*0fa0*/  UMOV UR12, UR11 ;  /* 0x0000000b000c7c82 */ /* 0x000fc60008000000 */
[----:B------:R-:W-:-:S12]  /*0fb0*/  UIMAD.WIDE.U32.X UR4, UR15, UR19, UR12, UP1 ;  /* 0x000000130f0472a5 */ /* 0x000fd800088e040c */
.L_x_12:
[----:B------:R-:W-:Y:S01]  /*0fc0*/  USHF.R.U64 UR4, UR4, UR16, UR5 ;  /* 0x0000001004047299 */ /* 0x000fe20008001205 */
[----:B------:R-:W-:Y:S01]  /*0fd0*/  R2UR UR11, R17 ;  /* 0x00000000110b72ca */ /* 0x000fe200000e0000 */
[----:B------:R-:W-:Y:S02]  /*0fe0*/  USHF.R.U32.HI UR5, URZ, UR16, UR5 ;  /* 0x000000103f057299 */ /* 0x000fe40008011605 */
[----:B------:R-:W-:Y:S01]  /*0ff0*/  UIADD3 UR12, UP1, URZ, -UR4, URZ ;  /* 0x800000043f0c7290 */ /* 0x000fe2000ff3e03f */
[----:B------:R-:W-:Y:S01]  /*1000*/  ULDC.64 UR18, c[0x0][0x620] ;  /* 0x0001880000127ab9 */ /* 0x000fe20000000a00 */
[----:B------:R-:W-:Y:S02]  /*1010*/  UISETP.NE.AND UP2, UPT, UR38, URZ, UPT ;  /* 0x0000003f2600728c */ /* 0x000fe4000bf45270 */
[----:B------:R-:W-:Y:S01]  /*1020*/  UIADD3.X UR5, URZ, ~UR5, URZ, UP1, !UPT ;  /* 0x800000053f057290 */ /* 0x000fe20008ffe43f */
[----:B------:R-:W-:Y:S01]  /*1030*/  UMOV UR10, UR20 ;  /* 0x00000014000a7c82 */ /* 0x000fe20008000000 */
[----:B------:R-:W-:-:S02]  /*1040*/  ULDC UR13, c[0x0][0x618] ;  /* 0x00018600000d7ab9 */ /* 0x000fc40000000800 */
[----:B------:R-:W-:Y:S02]  /*1050*/  UIMAD UR5, UR5, UR18, URZ ;  /* 0x00000012050572a4 */ /* 0x000fe4000f8e023f */
[----:B------:R-:W-:Y:S02]  /*1060*/  UIMAD.WIDE.U32 UR10, UR12, UR18, UR10 ;  /* 0x000000120c0a72a5 */ /* 0x000fe4000f8e000a */
[----:B------:R-:W-:Y:S02]  /*1070*/  UIMAD UR12, UR12, UR19, UR5 ;  /* 0x000000130c0c72a4 */ /* 0x000fe4000f8e0205 */
[----:B------:R-:W-:Y:S02]  /*1080*/  @UP2 UIMAD UR7, UR17, UR9, UR8 ;  /* 0x00000009110722a4 */ /* 0x000fe4000f8e0208 */
[----:B------:R-:W-:Y:S01]  /*1090*/  UIADD3 UR11, UR11, UR12, URZ ;  /* 0x0000000c0b0b7290 */ /* 0x000fe2000fffe03f */
[----:B------:R-:W-:Y:S01]  /*10a0*/  ULDC.64 UR8, c[0x0][0x640] ;  /* 0x0001900000087ab9 */ /* 0x000fe20000000a00 */
[----:B------:R-:W-:-:S02]  /*10b0*/  ULDC UR15, c[0x0][0x608] ;  /* 0x00018200000f7ab9 */ /* 0x000fc40000000800 */
[----:B------:R-:W-:Y:S01]  /*10c0*/  USHF.R.U64 UR20, UR10, UR13, UR11 ;  /* 0x0000000d0a147299 */ /* 0x000fe2000800120b */
[----:B------:R-:W-:Y:S01]  /*10d0*/  ISETP.NE.U32.AND P0, PT, RZ, UR8, PT ;  /* 0x00000008ff007c0c */ /* 0x000fe2000bf05070 */
[----:B------:R-:W-:Y:S01]  /*10e0*/  USHF.R.U32.HI UR11, URZ, UR13, UR11 ;  /* 0x0000000d3f0b7299 */ /* 0x000fe2000801160b */
[----:B------:R-:W-:Y:S02]  /*10f0*/  ULDC UR21, c[0x0][0x658] ;  /* 0x0001960000157ab9 */ /* 0x000fe40000000800 */
[----:B------:R-:W-:Y:S01]  /*1100*/  ISETP.NE.AND.EX P0, PT, RZ, UR9, PT, P0 ;  /* 0x00000009ff007c0c */ /* 0x000fe2000bf05300 */
[----:B------:R-:W-:Y:S02]  /*1110*/  USHF.R.U64 UR25, UR20, UR15, UR11 ;  /* 0x0000000f14197299 */ /* 0x000fe4000800120b */
[----:B------:R-:W-:Y:S01]  /*1120*/  USHF.R.U32.HI UR11, URZ, UR15, UR11 ;  /* 0x0000000f3f0b7299 */ /* 0x000fe2000801160b */
[----:B------:R-:W-:Y:S01]  /*1130*/  UMOV UR10, 0xffffffff ;  /* 0xffffffff000a7882 */ /* 0x000fe20000000000 */
[----:B------:R-:W-:Y:S01]  /*1140*/  ULDC UR5, c[0x0][0x600] ;  /* 0x0001800000057ab9 */ /* 0x000fe20000000800 */
[----:B------:R-:W-:-:S02]  /*1150*/  USHF.L.U32 UR10, UR10, UR21, URZ ;  /* 0x000000150a0a7299 */ /* 0x000fc4000800063f */
[----:B------:R-:W-:Y:S02]  /*1160*/  USHF.R.U64 UR26, UR25, UR21, UR11 ;  /* 0x00000015191a7299 */ /* 0x000fe4000800120b */
[----:B------:R-:W-:Y:S02]  /*1170*/  ULOP3.LUT UR15, URZ, UR10, URZ, 0x33, !UPT ;  /* 0x0000000a3f0f7292 */ /* 0x000fe4000f8e333f */
[----:B------:R-:W-:Y:S02]  /*1180*/  UIADD3 UR19, UR5, -0x1, URZ ;  /* 0xffffffff05137890 */ /* 0x000fe4000fffe03f */
[----:B------:R-:W-:Y:S01]  /*1190*/  USHF.R.U32.HI UR11, URZ, UR21, UR11 ;  /* 0x000000153f0b7299 */ /* 0x000fe2000801160b */
[----:B------:R-:W-:Y:S01]  /*11a0*/  ULDC UR22, c[0x0][0x648] ;  /* 0x0001920000167ab9 */ /* 0x000fe20000000800 */
[----:B------:R-:W-:Y:S01]  /*11b0*/  ULDC UR23, c[0x0][0x638] ;  /* 0x00018e0000177ab9 */ /* 0x000fe20000000800 */
[----:B------:R-:W-:Y:S01]  /*11c0*/  UMOV UR24, 0x1 ;  /* 0x0000000100187882 */ /* 0x000fe20000000000 */
[----:B------:R-:W-:Y:S01]  /*11d0*/  UMOV UR10, UR26 ;  /* 0x0000001a000a7c82 */ /* 0x000fe20008000000 */
[----:B------:R-:W-:Y:S07]  /*11e0*/  @!P0 BRA `(.L_x_13) ;  /* 0x0000000000308947 */ /* 0x000fee0003800000 */
[----:B------:R-:W-:Y:S02]  /*11f0*/  ULDC UR16, c[0x0][0x64c] ;  /* 0x0001930000107ab9 */ /* 0x000fe40000000800 */
        /* <DEDUP_REMOVED lines=8> */
[----:B------:R-:W-:-:S07]  /*1280*/  UIMAD.WIDE.U32.X UR8, UR18, UR9, UR16, UP1 ;  /* 0x00000009120872a5 */ /* 0x000fce00088e0410 */
[----:B------:R-:W-:Y:S01]  /*1290*/  UMOV UR10, UR8 ;  /* 0x00000008000a7c82 */ /* 0x000fe20008000000 */
[----:B------:R-:W-:-:S05]  /*12a0*/  UMOV UR11, UR9 ;  /* 0x00000009000b7c82 */ /* 0x000fca0008000000 */
.L_x_13:
[----:B------:R-:W-:Y:S01]  /*12b0*/  USHF.R.U64 UR9, UR10, UR22, UR11 ;  /* 0x000000160a097299 */ /* 0x000fe2000800120b */
[----:B------:R-:W-:Y:S01]  /*12c0*/  IMAD.MOV.U32 R4, RZ, RZ, 0x1 ;  /* 0x00000001ff047424 */ /* 0x000fe200078e00ff */
[----:B------:R-:W-:Y:S01]  /*12d0*/  USHF.L.U32 UR8, UR24, UR21, URZ ;  /* 0x0000001518087299 */ /* 0x000fe2000800063f */
[----:B------:R-:W-:Y:S01]  /*12e0*/  IMAD.U32 R19, RZ, RZ, UR4 ;  /* 0x00000004ff137e24 */ /* 0x000fe2000f8e00ff */
[----:B------:R-:W-:Y:S02]  /*12f0*/  ULOP3.LUT UR15, UR25, UR15, URZ, 0xc0, !UPT ;  /* 0x0000000f190f7292 */ /* 0x000fe4000f8ec03f */
[----:B------:R-:W-:Y:S02]  /*1300*/  UIADD3 UR10, -UR9, URZ, URZ ;  /* 0x0000003f090a7290 */ /* 0x000fe4000fffe13f */
[----:B------:R-:W-:Y:S02]  /*1310*/  UIMAD UR15, UR8, UR9, UR15 ;  /* 0x00000009080f72a4 */ /* 0x000fe4000f8e020f */
[----:B------:R-:W-:-:S02]  /*1320*/  ULOP3.LUT UR19, UR20, UR19, URZ, 0xc0, !UPT ;  /* 0x0000001314137292 */ /* 0x000fc4000f8ec03f */
[----:B------:R-:W-:Y:S01]  /*1330*/  UIMAD UR8, UR10, UR23, UR26 ;  /* 0x000000170a0872a4 */ /* 0x000fe2000f8e021a */
[----:B------:R-:W-:Y:S01]  /*1340*/  ULDC UR9, c[0x0][0x610] ;  /* 0x0001840000097ab9 */ /* 0x000fe20000000800 */
[----:B------:R-:W-:Y:S02]  /*1350*/  UISETP.NE.AND UP1, UPT, UR38, URZ, UPT ;  /* 0x0000003f2600728c */ /* 0x000fe4000bf25270 */
[----:B------:R-:W-:Y:S02]  /*1360*/  UIMAD UR7, UR15, UR9, UR7 ;  /* 0x000000090f0772a4 */ /* 0x000fe4000f8e0207 */
[----:B------:R-:W-:-:S04]  /*1370*/  UIMAD UR8, UR8, UR5, UR19 ;  /* 0x00000005080872a4 */ /* 0x000fc8000f8e0213 */
[----:B------:R-:W-:Y:S02]  /*1380*/  USEL UR5, UR8, UR7, !UP1 ;  /* 0x0000000708057287 */ /* 0x000fe4000c800000 */
[----:B------:R-:W-:-:S04]  /*1390*/  USEL UR7, UR7, UR8, !UP1 ;  /* 0x0000000807077287 */ /* 0x000fc8000c800000 */
[----:B------:R-:W-:Y:S02]  /*13a0*/  IMAD.U32 R2, RZ, RZ, UR5 ;  /* 0x00000005ff027e24 */ /* 0x000fe4000f8e00ff */
[----:B------:R-:W-:-:S07]  /*13b0*/  IMAD.U32 R18, RZ, RZ, UR7 ;  /* 0x00000007ff127e24 */ /* 0x000fce000f8e00ff */
.L_x_11:
[----:B------:R-:W-:Y:S05]  /*13c0*/  @!P1 BRA `(.L_x_14) ;  /* 0x00000000000c9947 */ /* 0x000fea0003800000 */
[----:B------:R-:W-:Y:S01]  /*13d0*/  UCGABAR_WAIT ;  /* 0x0000000000007dc7 */ /* 0x000fe20008000000 */
[----:B------:R-:W-:Y:S01]  /*13e0*/  CCTL.IVALL ;  /* 0x00000000ff00798f */ /* 0x000fe20002000000 */
[----:B------:R-:W-:Y:S05]  /*13f0*/  BRA `(.L_x_15) ;  /* 0x0000000000047947 */ /* 0x000fea0003800000 */
.L_x_14:
[----:B------:R-:W-:Y:S06]  /*1400*/  BAR.SYNC.DEFER_BLOCKING 0x0 ;  /* 0x0000000000007b1d */ /* 0x000fec0000010000 */
.L_x_15:
[----:B------:R-:W-:Y:S02]  /*1410*/  ULDC UR4, c[0x0][0x28c] ;  /* 0x0000a30000047ab9 */ /* 0x000fe40000000800 */
[----:B------:R-:W-:-:S04]  /*1420*/  UIADD3 UR4, UR4, 0x3f, URZ ;  /* 0x0000003f04047890 */ /* 0x000fc8000fffe03f */
[----:B------:R-:W-:-:S04]  /*1430*/  USHF.R.S32.HI UR5, URZ, 0x1f, UR4 ;  /* 0x0000001f3f057899 */ /* 0x000fc80008011404 */
[----:B------:R-:W-:-:S04]  /*1440*/  ULEA.HI UR5, UR5, UR4, URZ, 0x6 ;  /* 0x0000000405057291 */ /* 0x000fc8000f8f303f */
[----:B------:R-:W-:Y:S01]  /*1450*/  USHF.R.S32.HI UR39, URZ, 0x6, UR5 ;  /* 0x000000063f277899 */ /* 0x000fe20008011405 */
[----:B------:R-:W-:Y:S11]  /*1460*/  @!P2 BRA `(.L_x_16) ;  /* 0x0000005400b8a947 */ /* 0x000ff60003800000 */
[----:B------:R-:W-:-:S06]  /*1470*/  UISETP.GT.U32.AND UP1, UPT, UR14, 0x1, UPT ;  /* 0x000000010e00788c */ /* 0x000fcc000bf24070 */
[----:B------:R-:W-:-:S13]  /*1480*/  PLOP3.LUT P0, PT, PT, PT, UP1, 0x80, 0x0 ;  /* 0x000000000000781c */ /* 0x000fda0003f0f018 */
[----:B------:R-:W-:Y:S05]  /*1490*/  @P0 EXIT ;  /* 0x000000000000094d */ /* 0x000fea0003800000 */
.L_x_17:
[----:B------:R-:W-:-:S08]  /*14a0*/  NOP ;  /* 0x0000000000007918 */ /* 0x000fd00000000000 */
[----:B------:R-:W0:Y:S02]  /*14b0*/  USETMAXREG.TRY_ALLOC.CTAPOOL UP1, 0xe8 ;  /* 0x000000e8000079c8 */ /* 0x000e240008020600 */
[----:B0-----:R-:W-:-:S13]  /*14c0*/  PLOP3.LUT P0, PT, PT, PT, UP1, 0x80, 0x0 ;  /* 0x000000000000781c */ /* 0x001fda0003f0f018 */
[----:B------:R-:W-:Y:S05]  /*14d0*/  @!P0 BRA `(.L_x_17) ;  /* 0xfffffffc00f08947 */ /* 0x000fea000383ffff */
[----:B------:R-:W-:-:S13]  /*14e0*/  LOP3.LUT P0, RZ, R4, 0xff, RZ, 0xc0, !PT ;  /* 0x000000ff04ff7812 */ /* 0x000fda000780c0ff */
[----:B------:R-:W-:Y:S05]  /*14f0*/  @!P0 EXIT ;  /* 0x000000000000894d */ /* 0x000fea0003800000 */
[----:B------:R-:W0:Y:S01]  /*1500*/  S2UR UR5, SR_CgaCtaId ;  /* 0x00000000000579c3 */ /* 0x000e220000008800 */
[CC--:B------:R-:W-:Y:S01]  /*1510*/  LEA.HI R0, R6.reuse, R3.reuse, RZ, 0x2 ;  /* 0x0000000306007211 */ /* 0x0c0fe200078f10ff */
[----:B------:R-:W-:Y:S01]  /*1520*/  UMOV UR42, 0x400 ;  /* 0x00000400002a7882 */ /* 0x000fe20000000000 */
[----:B------:R-:W-:Y:S01]  /*1530*/  LEA.HI R6, R6, R3, RZ, 0x5 ;  /* 0x0000000306067211 */ /* 0x000fe200078f28ff */
[----:B------:R-:W-:Y:S01]  /*1540*/  USHF.R.U32.HI UR4, URZ, 0x2, UR39 ;  /* 0x000000023f047899 */ /* 0x000fe20008011627 */
[--C-:B------:R-:W-:Y:S01]  /*1550*/  SHF.R.S32.HI R90, RZ, 0x2, R0.reuse ;  /* 0x00000002ff5a7819 */ /* 0x100fe20000011400 */
[----:B------:R-:W-:Y:S01]  /*1560*/  ULOP3.LUT UR45, UR39, 0x3, URZ, 0xc0, !UPT ;  /* 0x00000003272d7892 */ /* 0x000fe2000f8ec03f */
[----:B------:R-:W-:Y:S01]  /*1570*/  SHF.R.S32.HI R5, RZ, 0x1f, R0 ;  /* 0x0000001fff057819 */ /* 0x000fe20000011400 */
[----:B------:R-:W1:Y:S01]  /*1580*/  LDC.64 R8, c[0x0][0x5c8] ;  /* 0x00017200ff087b82 */ /* 0x000e620000000a00 */
[----:B------:R-:W-:Y:S01]  /*1590*/  LOP3.LUT R0, R0, 0xfffffffc, RZ, 0xc0, !PT ;  /* 0xfffffffc00007812 */ /* 0x000fe200078ec0ff */
[----:B------:R-:W-:Y:S01]  /*15a0*/  UISETP.LT.AND UP1, UPT, UR39, 0x1, UPT ;  /* 0x000000012700788c */ /* 0x000fe2000bf21270 */
[----:B------:R-:W-:Y:S01]  /*15b0*/  LEA.HI R5, R5, R90, RZ, 0x3 ;  /* 0x0000005a05057211 */ /* 0x000fe200078f18ff */
[----:B------:R-:W-:-:S02]  /*15c0*/  ULOP3.LUT UR4, UR4, 0x1, URZ, 0xc0, !UPT ;  /* 0x0000000104047892 */ /* 0x000fc4000f8ec03f */
[----:B------:R-:W-:Y:S01]  /*15d0*/  IMAD.IADD R3, R3, 0x1, -R0 ;  /* 0x0000000103037824 */ /* 0x000fe200078e0a00 */
[----:B------:R-:W-:Y:S01]  /*15e0*/  LOP3.LUT R5, R5, 0xfffffff8, RZ, 0xc0, !PT ;  /* 0xfffffff805057812 */ /* 0x000fe200078ec0ff */
[----:B------:R-:W2:Y:S01]  /*15f0*/  LDC R96, c[0x0][0x288] ;  /* 0x0000a200ff607b82 */ /* 0x000ea20000000800 */
[----:B------:R-:W-:Y:S01]  /*1600*/  VIADD R0, R97, 0xffffffff ;  /* 0xffffffff61007836 */ /* 0x000fe20000000000 */
[----:B------:R-:W-:Y:S01]  /*1610*/  ULDC UR44, c[0x0][0x658] ;  /* 0x00019600002c7ab9 */ /* 0x000fe20000000800 */
[----:B------:R-:W-:Y:S01]  /*1620*/  IMAD.SHL.U32 R92, R3, 0x2, RZ ;  /* 0x00000002035c7824 */ /* 0x000fe200078e00ff */
[----:B------:R-:W-:Y:S01]  /*1630*/  UMOV UR6, 0xffffffff ;  /* 0xffffffff00067882 */ /* 0x000fe20000000000 */
[----:B------:R-:W-:Y:S01]  /*1640*/  IMAD.IADD R90, R90, 0x1, -R5 ;  /* 0x000000015a5a7824 */ /* 0x000fe200078e0a05 */
[C---:B------:R-:W-:Y:S01]  /*1650*/  ISETP.NE.AND P0, PT, R0.reuse, RZ, PT ;  /* 0x000000ff0000720c */ /* 0x040fe20003f05270 */
[----:B------:R-:W-:Y:S01]  /*1660*/  IMAD.SHL.U32 R0, R0, 0x8, RZ ;  /* 0x0000000800007824 */ /* 0x000fe200078e00ff */
[----:B0-----:R-:W-:Y:S01]  /*1670*/  ULEA UR42, UR5, UR42, 0x18 ;  /* 0x0000002a052a7291 */ /* 0x001fe2000f8ec03f */
[----:B------:R-:W-:Y:S01]  /*1680*/  SHF.R.S32.HI R5, RZ, 0x5, R6 ;  /* 0x00000005ff057819 */ /* 0x000fe20000011406 */
[----:B------:R-:W-:Y:S01]  /*1690*/  ULDC UR8, c[0x0][0x284] ;  /* 0x0000a10000087ab9 */ /* 0x000fe20000000800 */
[--C-:B------:R-:W-:Y:S01]  /*16a0*/  SHF.R.S32.HI R91, RZ, 0x1f, R90.reuse ;  /* 0x0000001fff5b7819 */ /* 0x100fe2000001145a */
[----:B------:R-:W-:Y:S01]  /*16b0*/  UIADD3 UR50, UR42, 0x50, URZ ;  /* 0x000000502a327890 */ /* 0x000fe2000fffe03f */
[----:B------:R-:W-:Y:S01]  /*16c0*/  LOP3.LUT R0, R0, 0x8, RZ, 0xc0, !PT ;  /* 0x0000000800007812 */ /* 0x000fe200078ec0ff */
[C-C-:B------:R-:W-:Y:S01]  /*16d0*/  IMAD R99, R5.reuse, -0x10, -R90.reuse ;  /* 0xfffffff005637824 */ /* 0x140fe200078e0a5a */
[----:B------:R-:W-:Y:S01]  /*16e0*/  USEL UR45, UR45, URZ, !UP0 ;  /* 0x0000003f2d2d7287 */ /* 0x000fe2000c000000 */
[----:B------:R-:W-:Y:S01]  /*16f0*/  IMAD.WIDE R90, R5, 0x10, R90 ;  /* 0x00000010055a7825 */ /* 0x000fe200078e025a */
[----:B------:R-:W-:Y:S01]  /*1700*/  USEL UR46, UR39, 0x1, UP1 ;  /* 0x00000001272e7887 */ /* 0x000fe20008800000 */
[C---:B-1----:R-:W-:Y:S01]  /*1710*/  SHF.L.U64.HI R94, R8.reuse, 0x3, R9 ;  /* 0x00000003085e7819 */ /* 0x042fe20000010209 */
[----:B------:R-:W-:Y:S01]  /*1720*/  USHF.L.U32 UR6, UR6, UR44, URZ ;  /* 0x0000002c06067299 */ /* 0x000fe2000800063f */
[----:B------:R-:W-:Y:S01]  /*1730*/  IMAD.SHL.U32 R95, R8, 0x8, RZ ;  /* 0x00000008085f7824 */ /* 0x000fe200078e00ff */
[----:B------:R-:W-:Y:S01]  /*1740*/  UISETP.EQ.U32.AND UP0, UPT, UR4, 0x1, !UP0 ;  /* 0x000000010400788c */ /* 0x000fe2000c702070 */
[----:B------:R-:W-:Y:S01]  /*1750*/  SEL R100, RZ, 0x1, P0 ;  /* 0x00000001ff647807 */ /* 0x000fe20000000000 */
[----:B------:R-:W-:Y:S01]  /*1760*/  VIADD R99, R99, UR8 ;  /* 0x0000000863637c36 */ /* 0x000fe20008000000 */
[----:B------:R-:W-:Y:S01]  /*1770*/  LEA R97, R97, UR50, 0x3 ;  /* 0x0000003261617c11 */ /* 0x000fe2000f8e18ff */
[----:B--2---:R-:W-:Y:S01]  /*1780*/  IMAD R96, R3, -0x2, R96 ;  /* 0xfffffffe03607824 */ /* 0x004fe200078e0260 */
[C---:B------:R-:W-:Y:S01]  /*1790*/  LOP3.LUT R101, R0.reuse, 0x8, RZ, 0x3c, !PT ;  /* 0x0000000800657812 */ /* 0x040fe200078e3cff */
[----:B------:R-:W-:Y:S01]  /*17a0*/  ULDC UR43, c[0x0][0x600] ;  /* 0x00018000002b7ab9 */ /* 0x000fe20000000800 */
[----:B------:R-:W-:Y:S01]  /*17b0*/  LOP3.LUT R98, R0, 0x18, RZ, 0x3c, !PT ;  /* 0x0000001800627812 */ /* 0x000fe200078e3cff */
[----:B------:R-:W-:Y:S01]  /*17c0*/  UMOV UR7, 0x1 ;  /* 0x0000000100077882 */ /* 0x000fe20000000000 */
[----:B------:R-:W-:Y:S01]  /*17d0*/  SHF.R.S32.HI R93, RZ, 0x1f, R92 ;  /* 0x0000001fff5d7819 */ /* 0x000fe2000001145c */
[----:B------:R-:W-:-:S02]  /*17e0*/  ULOP3.LUT UR49, UR36, 0x1, URZ, 0xfc, !UPT ;  /* 0x0000000124317892 */ /* 0x000fc4000f8efc3f */
[----:B------:R-:W-:Y:S02]  /*17f0*/  USHF.L.U32 UR40, UR39, 0x1, URZ ;  /* 0x0000000127287899 */ /* 0x000fe4000800063f */
[----:B------:R-:W-:Y:S02]  /*1800*/  USHF.L.U64.HI UR41, UR52, 0x1, UR37 ;  /* 0x0000000134297899 */ /* 0x000fe40008010225 */
[----:B------:R-:W-:Y:S02]  /*1810*/  UIADD3 UR43, UR43, -0x1, URZ ;  /* 0xffffffff2b2b7890 */ /* 0x000fe4000fffe03f */
[----:B------:R-:W-:Y:S02]  /*1820*/  USHF.L.U32 UR44, UR7, UR44, URZ ;  /* 0x0000002c072c7299 */ /* 0x000fe4000800063f */
[----:B------:R-:W-:Y:S02]  /*1830*/  UIADD3 UR46, -UR46, UR39, URZ ;  /* 0x000000272e2e7290 */ /* 0x000fe4000fffe13f */
[----:B------:R-:W-:-:S02]  /*1840*/  ULOP3.LUT UR47, URZ, UR6, URZ, 0x33, !UPT ;  /* 0x000000063f2f7292 */ /* 0x000fc4000f8e333f */
[----:B------:R-:W-:-:S12]  /*1850*/  USEL UR48, URZ, 0x1, !UP0 ;  /* 0x000000013f307887 */ /* 0x000fd8000c000000 */
.L_x_165:
[----:B------:R-:W-:-:S04]  /*1860*/  SHF.L.U32 R0, R100, 0x1f, RZ ;  /* 0x0000001f64007819 */ /* 0x000fc800000006ff */
[----:B------:R-:W0:Y:S02]  /*1870*/  SYNCS.PHASECHK.TRANS64.TRYWAIT P0, [R97+URZ+-0x8], R0 ;  /* 0xfffff800610075a7 */ /* 0x000e24000800017f */
[----:B012345:R-:W-:Y:S05]  /*1880*/  @!P0 BRA `(.L_x_18) ;  /* 0x0000006400008947 */ /* 0x03ffea0003800000 */
.L_x_187:
[----:B------:R-:W-:Y:S02]  /*1890*/  ULDC UR4, c[0x0][0x28c] ;  /* 0x0000a30000047ab9 */ /* 0x000fe40000000800 */
[----:B------:R-:W-:-:S13]  /*18a0*/  ISETP.LT.AND P0, PT, RZ, UR4, PT ;  /* 0x00000004ff007c0c */ /* 0x000fda000bf01270 */
[----:B------:R-:W-:Y:S05]  /*18b0*/  @P0 BRA `(.L_x_19) ;  /* 0x0000000000400947 */ /* 0x000fea0003800000 */
[----:B0-----:R-:W-:Y:S01]  /*18c0*/  MOV R0, 0x0 ;  /* 0x0000000000007802 */ /* 0x001fe20000000f00 */
[----:B------:R-:W-:Y:S01]  /*18d0*/  ULDC.64 UR4, c[0x4][0x68] ;  /* 0x01001a0000047ab9 */ /* 0x000fe20000000a00 */
[----:B------:R-:W-:Y:S01]  /*18e0*/  ULDC.64 UR6, c[0x4][0x8] ;  /* 0x0100020000067ab9 */ /* 0x000fe20000000a00 */
[----:B------:R-:W-:Y:S01]  /*18f0*/  IMAD.U32 R4, RZ, RZ, UR4 ;  /* 0x00000004ff047e24 */ /* 0x000fe2000f8e00ff */
[----:B------:R0:W1:Y:S01]  /*1900*/  LDC.64 R14, c[0x4][R0] ;  /* 0x01000000000e7b82 */ /* 0x0000620000000a00 */
[----:B------:R-:W-:Y:S01]  /*1910*/  IMAD.U32 R5, RZ, RZ, UR5 ;  /* 0x00000005ff057e24 */ /* 0x000fe2000f8e00ff */
[----:B------:R-:W-:Y:S01]  /*1920*/  ULDC.64 UR4, c[0x4][0x70] ;  /* 0x01001c0000047ab9 */ /* 0x000fe20000000a00 */
[----:B------:R-:W-:Y:S02]  /*1930*/  IMAD.U32 R10, RZ, RZ, UR6 ;  /* 0x00000006ff0a7e24 */ /* 0x000fe4000f8e00ff */
[----:B------:R-:W-:Y:S02]  /*1940*/  IMAD.U32 R6, RZ, RZ, UR4 ;  /* 0x00000004ff067e24 */ /* 0x000fe4000f8e00ff */
[----:B------:R-:W-:-:S02]  /*1950*/  IMAD.U32 R7, RZ, RZ, UR5 ;  /* 0x00000005ff077e24 */ /* 0x000fc4000f8e00ff */
[----:B------:R-:W-:Y:S02]  /*1960*/  IMAD.U32 R11, RZ, RZ, UR7 ;  /* 0x00000007ff0b7e24 */ /* 0x000fe4000f8e00ff */
[----:B------:R-:W-:Y:S02]  /*1970*/  IMAD.MOV.U32 R8, RZ, RZ, 0x1e1 ;  /* 0x000001e1ff087424 */ /* 0x000fe400078e00ff */
[----:B------:R-:W-:Y:S02]  /*1980*/  IMAD.MOV.U32 R12, RZ, RZ, 0x1 ;  /* 0x00000001ff0c7424 */ /* 0x000fe400078e00ff */
[----:B0-----:R-:W-:-:S07]  /*1990*/  IMAD.MOV.U32 R13, RZ, RZ, RZ ;  /* 0x000000ffff0d7224 */ /* 0x001fce00078e00ff */
[----:B------:R-:W-:-:S07]  /*19a0*/  LEPC R20, `(.L_x_19) ;  /* 0x000000001014794e */ /* 0x000fce0000000000 */
[----:B-1---5:R-:W-:Y:S05]  /*19b0*/  CALL.ABS.NOINC R14 ;  /* 0x000000000e007343 */ /* 0x022fea0003c00000 */
.L_x_19:
[----:B0-----:R-:W-:-:S05]  /*19c0*/  IMAD.U32 R0, RZ, RZ, UR49 ;  /* 0x00000031ff007e24 */ /* 0x001fca000f8e00ff */
[----:B------:R-:W-:-:S13]  /*19d0*/  ISETP.NE.AND P0, PT, R0, 0x3, PT ;  /* 0x000000030000780c */ /* 0x000fda0003f05270 */
[----:B------:R-:W-:Y:S05]  /*19e0*/  @!P0 BRA `(.L_x_20) ;  /* 0x0000000000048947 */ /* 0x000fea0003800000 */
[----:B------:R-:W-:Y:S01]  /*19f0*/  BPT.TRAP 0x1 ;  /* 0x000000040000795c */ /* 0x000fe20000300000 */
.L_x_20:
[----:B------:R-:W-:Y:S02]  /*1a00*/  IMAD.U32 R3, RZ, RZ, UR45 ;  /* 0x0000002dff037e24 */ /* 0x000fe4000f8e00ff */
[----:B------:R-:W-:-:S03]  /*1a10*/  IMAD.U32 R0, RZ, RZ, UR48 ;  /* 0x00000030ff007e24 */ /* 0x000fc6000f8e00ff */
[----:B------:R-:W-:Y:S02]  /*1a20*/  LEA R3, R3, UR42, 0x3 ;  /* 0x0000002a03037c11 */ /* 0x000fe4000f8e18ff */
[----:B------:R-:W-:-:S04]  /*1a30*/  SHF.L.U32 R0, R0, 0x1f, RZ ;  /* 0x0000001f00007819 */ /* 0x000fc800000006ff */
[----:B------:R0:W1:Y:S01]  /*1a40*/  SYNCS.PHASECHK.TRANS64.TRYWAIT P1, [R3+URZ], R0 ;  /* 0x00000000030075a7 */ /* 0x000062000802017f */
[----:B------:R-:W-:Y:S05]  /*1a50*/  @!P0 BRA `(.L_x_21) ;  /* 0x0000000000048947 */ /* 0x000fea0003800000 */
[----:B------:R-:W-:Y:S01]  /*1a60*/  BPT.TRAP 0x1 ;  /* 0x000000040000795c */ /* 0x000fe20000300000 */
.L_x_21:
[----:B------:R-:W-:-:S05]  /*1a70*/  IMAD.U32 R4, RZ, RZ, UR46 ;  /* 0x0000002eff047e24 */ /* 0x000fca000f8e00ff */
[----:B------:R-:W-:Y:S01]  /*1a80*/  ISETP.GE.AND P2, PT, R4, 0x1, PT ;  /* 0x000000010400780c */ /* 0x000fe20003f46270 */
[----:B-1----:R-:W-:-:S12]  /*1a90*/  @P1 BRA `(.L_x_22) ;  /* 0x0000000000081947 */ /* 0x002fd80003800000 */
[----:B------:R-:W1:Y:S02]  /*1aa0*/  SYNCS.PHASECHK.TRANS64.TRYWAIT P1, [R3+URZ], R0 ;  /* 0x00000000030075a7 */ /* 0x000e64000802017f */
[----:B-1----:R-:W-:Y:S05]  /*1ab0*/  @!P1 BRA `(.L_x_23) ;  /* 0x0000006000889947 */ /* 0x002fea0003800000 */
.L_x_22:
[----:B------:R-:W-:Y:S05]  /*1ac0*/  WARPSYNC.ALL ;  /* 0x0000000000007948 */ /* 0x000fea0003800000 */
[----:B------:R-:W-:Y:S01]  /*1ad0*/  UIADD3 UR4, UR42, 0x180, URZ ;  /* 0x000001802a047890 */ /* 0x000fe2000fffe03f */
[----:B------:R-:W-:Y:S01]  /*1ae0*/  WARPGROUP.ARRIVE ;  /* 0x00000000000079c5 */ /* 0x000fe20000000000 */
[----:B------:R-:W-:Y:S02]  /*1af0*/  UIADD3 UR5, UR42, 0x8180, URZ ;  /* 0x000081802a057890 */ /* 0x000fe4000fffe03f */
[----:B------:R-:W-:Y:S02]  /*1b00*/  USHF.R.U32.HI UR4, URZ, 0x4, UR4 ;  /* 0x000000043f047899 */ /* 0x000fe40008011604 */
[----:B------:R-:W-:-:S02]  /*1b10*/  USHF.R.U32.HI UR5, URZ, 0x4, UR5 ;  /* 0x000000043f057899 */ /* 0x000fc40008011605 */
[----:B------:R-:W-:Y:S02]  /*1b20*/  ULOP3.LUT UR4, UR4, 0x3fff, URZ, 0xc0, !UPT ;  /* 0x00003fff04047892 */ /* 0x000fe4000f8ec03f */
[----:B------:R-:W-:Y:S02]  /*1b30*/  ULOP3.LUT UR5, UR5, 0x3fff, URZ, 0xc0, !UPT ;  /* 0x00003fff05057892 */ /* 0x000fe4000f8ec03f */
[----:B------:R-:W-:Y:S02]  /*1b40*/  ULOP3.LUT UR8, UR4, 0x10000, URZ, 0xfc, !UPT ;  /* 0x0001000004087892 */ /* 0x000fe4000f8efc3f */
[----:B------:R-:W-:Y:S02]  /*1b50*/  ULOP3.LUT UR9, UR5, 0x10000, URZ, 0xfc, !UPT ;  /* 0x0001000005097892 */ /* 0x000fe4000f8efc3f */
[----:B------:R-:W-:Y:S02]  /*1b60*/  ULEA UR10, UR45, UR8, 0x9 ;  /* 0x000000082d0a7291 */ /* 0x000fe4000f8e483f */
[----:B------:R-:W-:Y:S01]  /*1b70*/  ULEA UR11, UR45, UR9, 0xa ;  /* 0x000000092d0b7291 */ /* 0x000fe2000f8e503f */
[----:B------:R-:W-:Y:S01]  /*1b80*/  UMOV UR5, 0x40000040 ;  /* 0x4000004000057882 */ /* 0x000fe20000000000 */
[----:B------:R-:W-:-:S03]  /*1b90*/  UMOV UR7, 0x40000040 ;  /* 0x4000004000077882 */ /* 0x000fc60000000000 */
[----:B------:R-:W-:Y:S02]  /*1ba0*/  UMOV UR4, UR10 ;  /* 0x0000000a00047c82 */ /* 0x000fe40008000000 */
[----:B------:R-:W-:Y:S02]  /*1bb0*/  UMOV UR6, UR11 ;  /* 0x0000000b00067c82 */ /* 0x000fe40008000000 */
[----:B------:R-:W-:Y:S01]  /*1bc0*/  HGMMA.64x128x16.F32 R24, gdesc[UR4], RZ, !UPT, gsb0 ;  /* 0x01e00000041879f0 */ /* 0x000fe2000c0008ff */
[----:B------:R-:W-:Y:S02]  /*1bd0*/  UIADD3 UR4, UR10, 0x2, URZ ;  /* 0x000000020a047890 */ /* 0x000fe4000fffe03f */
[----:B------:R-:W-:Y:S01]  /*1be0*/  UIADD3 UR6, UR11, 0x2, URZ ;  /* 0x000000020b067890 */ /* 0x000fe2000fffe03f */
[----:B------:R-:W-:Y:S01]  /*1bf0*/  UMOV UR5, 0x40000040 ;  /* 0x4000004000057882 */ /* 0x000fe20000000000 */
[----:B------:R-:W-:Y:S01]  /*1c00*/  UMOV UR7, 0x40000040 ;  /* 0x4000004000077882 */ /* 0x000fe20000000000 */
[----:B------:R-:W-:-:S02]  /*1c10*/  WARPGROUP.DEPBAR.LE gsb0, 0x0 ;  /* 0x00008000000079c5 */ /* 0x000fc40000010000 */
[----:B------:R-:W-:-:S06]  /*1c20*/  WARPGROUP.ARRIVE ;  /* 0x00000000000079c5 */ /* 0x000fcc0000000000 */
[----:B------:R-:W-:Y:S01]  /*1c30*/  HGMMA.64x128x16.F32 R24, gdesc[UR4], R24, gsb0 ;  /* 0x01e00000041879f0 */ /* 0x000fe20008000818 */
[----:B------:R-:W-:Y:S02]  /*1c40*/  UIADD3 UR4, UR10, 0x4, URZ ;  /* 0x000000040a047890 */ /* 0x000fe4000fffe03f */
[----:B------:R-:W-:Y:S01]  /*1c50*/  UIADD3 UR6, UR11, 0x4, URZ ;  /* 0x000000040b067890 */ /* 0x000fe2000fffe03f */
[----:B------:R-:W-:Y:S01]  /*1c60*/  UMOV UR5, 0x40000040 ;  /* 0x4000004000057882 */ /* 0x000fe20000000000 */
[----:B------:R-:W-:Y:S01]  /*1c70*/  UMOV UR7, 0x40000040 ;  /* 0x4000004000077882 */ /* 0x000fe20000000000 */
[----:B------:R-:W-:Y:S02]  /*1c80*/  WARPGROUP.DEPBAR.LE gsb0, 0x0 ;  /* 0x00008000000079c5 */ /* 0x000fe40000010000 */
        /* <DEDUP_REMOVED lines=8> */
[----:B------:R-:W-:Y:S03]  /*1d10*/  HGMMA.64x128x16.F32 R24, gdesc[UR4], R24, gsb0 ;  /* 0x01e00000041879f0 */ /* 0x000fe60008000818 */
[----:B------:R-:W-:Y:S02]  /*1d20*/  WARPGROUP.DEPBAR.LE gsb0, 0x0 ;  /* 0x00008000000079c5 */ /* 0x000fe40000010000 */
[----:B------:R-:W-:Y:S05]  /*1d30*/  @!P2 BRA `(.L_x_24) ;  /* 0x000000040018a947 */ /* 0x000fea0003800000 */
[----:B------:R-:W-:Y:S01]  /*1d40*/  UIADD3 UR4, UR45, 0x1, URZ ;  /* 0x000000012d047890 */ /* 0x000fe2000fffe03f */
[----:B01----:R-:W-:Y:S02]  /*1d50*/  IMAD.U32 R0, RZ, RZ, UR46 ;  /* 0x0000002eff007e24 */ /* 0x003fe4000f8e00ff */
[----:B------:R-:W-:Y:S01]  /*1d60*/  IMAD.U32 R3, RZ, RZ, UR45 ;  /* 0x0000002dff037e24 */ /* 0x000fe2000f8e00ff */
[----:B------:R-:W-:-:S04]  /*1d70*/  UISETP.NE.AND UP0, UPT, UR4, 0x4, UPT ;  /* 0x000000040400788c */ /* 0x000fc8000bf05270 */
[----:B------:R-:W-:Y:S02]  /*1d80*/  USEL UR5, URZ, 0x1, UP0 ;  /* 0x000000013f057887 */ /* 0x000fe40008000000 */
[----:B------:R-:W-:Y:S02]  /*1d90*/  USEL UR10, UR4, URZ, UP0 ;  /* 0x0000003f040a7287 */ /* 0x000fe40008000000 */
[----:B------:R-:W-:-:S06]  /*1da0*/  ULOP3.LUT UR5, UR48, UR5, URZ, 0x3c, !UPT ;  /* 0x0000000530057292 */ /* 0x000fcc000f8e3c3f */
[----:B------:R-:W-:-:S07]  /*1db0*/  IMAD.U32 R6, RZ, RZ, UR5 ;  /* 0x00000005ff067e24 */ /* 0x000fce000f8e00ff */
.L_x_31:
[----:B------:R-:W-:Y:S05]  /*1dc0*/  @!P0 BRA `(.L_x_25) ;  /* 0x0000000000048947 */ /* 0x000fea0003800000 */
[----:B------:R-:W-:Y:S01]  /*1dd0*/  BPT.TRAP 0x1 ;  /* 0x000000040000795c */ /* 0x000fe20000300000 */
.L_x_25:
[----:B------:R-:W-:Y:S01]  /*1de0*/  ULEA UR4, UR10, UR42, 0x3 ;  /* 0x0000002a0a047291 */ /* 0x000fe2000f8e183f */
[----:B------:R-:W-:-:S08]  /*1df0*/  SHF.L.U32 R4, R6, 0x1f, RZ ;  /* 0x0000001f06047819 */ /* 0x000fd000000006ff */
[----:B------:R0:W1:Y:S01]  /*1e00*/  SYNCS.PHASECHK.TRANS64.TRYWAIT P1, [UR4], R4 ;  /* 0x00000004ff0075a7 */ /* 0x0000620008020144 */
[----:B------:R-:W-:Y:S05]  /*1e10*/  @!P0 BRA `(.L_x_26) ;  /* 0x0000000000048947 */ /* 0x000fea0003800000 */
[----:B------:R-:W-:Y:S01]  /*1e20*/  BPT.TRAP 0x1 ;  /* 0x000000040000795c */ /* 0x000fe20000300000 */
.L_x_26:
[----:B-1----:R-:W-:Y:S05]  /*1e30*/  @P1 BRA `(.L_x_27) ;  /* 0x0000000000081947 */ /* 0x002fea0003800000 */
[----:B------:R-:W1:Y:S02]  /*1e40*/  SYNCS.PHASECHK.TRANS64.TRYWAIT P1, [UR4], R4 ;  /* 0x00000004ff0075a7 */ /* 0x000e640008020144 */
[----:B-1----:R-:W-:Y:S05]  /*1e50*/  @!P1 BRA `(.L_x_28) ;  /* 0x0000005c00b49947 */ /* 0x002fea0003800000 */
.L_x_27:
[----:B------:R-:W-:Y:S01]  /*1e60*/  ULEA UR11, UR10, UR8, 0x9 ;  /* 0x000000080a0b7291 */ /* 0x000fe2000f8e483f */
[----:B------:R-:W-:Y:S01]  /*1e70*/  WARPGROUP.ARRIVE ;  /* 0x00000000000079c5 */ /* 0x000fe20000000000 */
[----:B------:R-:W-:Y:S01]  /*1e80*/  ULEA UR12, UR10, UR9, 0xa ;  /* 0x000000090a0c7291 */ /* 0x000fe2000f8e503f */
[----:B------:R-:W-:Y:S01]  /*1e90*/  UMOV UR5, 0x40000040 ;  /* 0x4000004000057882 */ /* 0x000fe20000000000 */
[----:B------:R-:W-:-:S03]  /*1ea0*/  UMOV UR7, 0x40000040 ;  /* 0x4000004000077882 */ /* 0x000fc60000000000 */
[----:B------:R-:W-:Y:S02]  /*1eb0*/  UMOV UR4, UR11 ;  /* 0x0000000b00047c82 */ /* 0x000fe40008000000 */
[----:B------:R-:W-:Y:S02]  /*1ec0*/  UMOV UR6, UR12 ;  /* 0x0000000c00067c82 */ /* 0x000fe40008000000 */
[----:B------:R-:W-:Y:S01]  /*1ed0*/  HGMMA.64x128x16.F32 R24, gdesc[UR4], R24, gsb0 ;  /* 0x01e00000041879f0 */ /* 0x000fe20008000818 */
        /* <DEDUP_REMOVED lines=23> */
[----:B------:R-:W-:Y:S01]  /*2050*/  BPT.TRAP 0x1 ;  /* 0x000000040000795c */ /* 0x000fe20000300000 */
.L_x_29:
[----:B------:R-:W-:Y:S01]  /*2060*/  ISETP.NE.AND P1, PT, R23, RZ, PT ;  /* 0x000000ff1700720c */ /* 0x000fe20003f25270 */
[----:B------:R-:W-:-:S12]  /*2070*/  UISETP.GT.U32.AND UP0, UPT, UR36, 0x1, UPT ;  /* 0x000000012400788c */ /* 0x000fd8000bf04070 */
[----:B01----:R-:W-:-:S05]  /*2080*/  @P1 LEA R4, R3, UR42, 0x3 ;  /* 0x0000002a03041c11 */ /* 0x003fca000f8e18ff */
[----:B------:R-:W-:-:S05]  /*2090*/  @P1 VIADD R5, R4, 0x20 ;  /* 0x0000002004051836 */ /* 0x000fca0000000000 */
[----:B------:R-:W-:-:S04]  /*20a0*/  @P1 PRMT R5, R22, 0x654, R5 ;  /* 0x0000065416051816 */ /* 0x000fc80000000005 */
[----:B------:R0:W-:Y:S01]  /*20b0*/  @P1 SYNCS.ARRIVE.TRANS64.RED.A1T0 RZ, [R5+URZ], RZ ;  /* 0x000000ff05ff19a7 */ /* 0x0001e2000810043f */
[----:B------:R-:W-:-:S13]  /*20c0*/  PLOP3.LUT P1, PT, PT, PT, UP0, 0x80, 0x0 ;  /* 0x000000000000781c */ /* 0x000fda0003f2f008 */
[----:B0-----:R-:W-:Y:S05]  /*20d0*/  @P1 BRA `(.L_x_30) ;  /* 0x0000000000041947 */ /* 0x001fea0003800000 */
[----:B------:R-:W-:Y:S01]  /*20e0*/  BPT.TRAP 0x1 ;  /* 0x000000040000795c */ /* 0x000fe20000300000 */
.L_x_30:
[----:B------:R-:W-:Y:S01]  /*20f0*/  UIADD3 UR10, UR10, 0x1, URZ ;  /* 0x000000010a0a7890 */ /* 0x000fe2000fffe03f */
[C---:B------:R-:W-:Y:S01]  /*2100*/  ISETP.GT.AND P2, PT, R0.reuse, 0x1, PT ;  /* 0x000000010000780c */ /* 0x040fe20003f44270 */
[----:B------:R-:W-:Y:S02]  /*2110*/  VIADD R3, R3, 0x1 ;  /* 0x0000000103037836 */ /* 0x000fe40000000000 */
[----:B------:R-:W-:Y:S01]  /*2120*/  UISETP.NE.AND UP0, UPT, UR10, 0x4, UPT ;  /* 0x000000040a00788c */ /* 0x000fe2000bf05270 */
[----:B------:R-:W-:Y:S02]  /*2130*/  VIADD R0, R0, 0xffffffff ;  /* 0xffffffff00007836 */ /* 0x000fe40000000000 */
[C---:B------:R-:W-:Y:S01]  /*2140*/  ISETP.NE.AND P1, PT, R3.reuse, 0x4, PT ;  /* 0x000000040300780c */ /* 0x040fe20003f25270 */
[----:B------:R-:W-:Y:S02]  /*2150*/  USEL UR4, URZ, 0x1, UP0 ;  /* 0x000000013f047887 */ /* 0x000fe40008000000 */
[----:B------:R-:W-:Y:S01]  /*2160*/  USEL UR10, UR10, URZ, UP0 ;  /* 0x0000003f0a0a7287 */ /* 0x000fe20008000000 */
[----:B------:R-:W-:-:S03]  /*2170*/  SEL R3, R3, RZ, P1 ;  /* 0x000000ff03037207 */ /* 0x000fc60000800000 */
[----:B------:R-:W-:Y:S01]  /*2180*/  LOP3.LUT R6, R6, UR4, RZ, 0x3c, !PT ;  /* 0x0000000406067c12 */ /* 0x000fe2000f8e3cff */
[----:B------:R-:W-:Y:S07]  /*2190*/  @P2 BRA `(.L_x_31) ;  /* 0xfffffffc00082947 */ /* 0x000fee000383ffff */
.L_x_24:
[----:B01----:R-:W0:Y:S01]  /*21a0*/  LDC R0, c[0x0][0x28c] ;  /* 0x0000a300ff007b82 */ /* 0x003e220000000800 */
[----:B------:R1:W-:Y:S01]  /*21b0*/  SYNCS.ARRIVE.TRANS64.A1T0 RZ, [R101+UR50], RZ ;  /* 0x000000ff65ff79a7 */ /* 0x0003e20008100032 */
[----:B0-----:R-:W-:-:S13]  /*21c0*/  ISETP.GE.AND P1, PT, R0, 0x1, PT ;  /* 0x000000010000780c */ /* 0x001fda0003f26270 */
[----:B-1----:R-:W-:Y:S05]  /*21d0*/  @!P1 BRA `(.L_x_32) ;  /* 0x0000000000409947 */ /* 0x002fea0003800000 */
[----:B------:R-:W-:Y:S05]  /*21e0*/  @!P0 BRA `(.L_x_33) ;  /* 0x0000000000048947 */ /* 0x000fea0003800000 */
[----:B------:R-:W-:Y:S01]  /*21f0*/  BPT.TRAP 0x1 ;  /* 0x000000040000795c */ /* 0x000fe20000300000 */
.L_x_33:
[----:B------:R-:W-:Y:S01]  /*2200*/  ISETP.NE.AND P0, PT, R23, RZ, PT ;  /* 0x000000ff1700720c */ /* 0x000fe20003f05270 */
[----:B------:R-:W-:-:S12]  /*2210*/  IMAD.U32 R3, RZ, RZ, UR42 ;  /* 0x0000002aff037e24 */ /* 0x000fd8000f8e00ff */
[----:B------:R-:W-:-:S05]  /*2220*/  VOTEU.ANY UP0, P0 ;  /* 0x00000000003f7886 */ /* 0x000fca0000000100 */
[----:B------:R-:W-:Y:S02]  /*2230*/  @UP0 UIADD3 UR4, UR46, UR45, URZ ;  /* 0x0000002d2e040290 */ /* 0x000fe4000fffe03f */
[----:B------:R-:W-:-:S04]  /*2240*/  UISETP.GT.U32.AND UP0, UPT, UR36, 0x1, UPT ;  /* 0x000000012400788c */ /* 0x000fc8000bf04070 */
[----:B------:R-:W-:-:S04]  /*2250*/  IMAD.U32 R0, RZ, RZ, UR4 ;  /* 0x00000004ff007e24 */ /* 0x000fc8000f8e00ff */
[----:B------:R-:W-:-:S05]  /*2260*/  @P0 IMAD.SHL.U32 R0, R0, 0x8, RZ ;  /* 0x0000000800000824 */ /* 0x000fca00078e00ff */
[----:B------:R-:W-:-:S04]  /*2270*/  @P0 LOP3.LUT R0, R0, 0x18, RZ, 0xc0, !PT ;  /* 0x0000001800000812 */ /* 0x000fc800078ec0ff */
[----:B------:R-:W-:-:S04]  /*2280*/  @P0 IADD3 R3, R3, 0x20, R0 ;  /* 0x0000002003030810 */ /* 0x000fc80007ffe000 */
[----:B------:R-:W-:-:S04]  /*2290*/  @P0 PRMT R3, R22, 0x654, R3 ;  /* 0x0000065416030816 */ /* 0x000fc80000000003 */
[----:B------:R0:W-:Y:S01]  /*22a0*/  @P0 SYNCS.ARRIVE.TRANS64.RED.A1T0 RZ, [R3+URZ], RZ ;  /* 0x000000ff03ff09a7 */ /* 0x0001e2000810043f */
[----:B------:R-:W-:-:S13]  /*22b0*/  PLOP3.LUT P0, PT, PT, PT, UP0, 0x80, 0x0 ;  /* 0x000000000000781c */ /* 0x000fda0003f0f008 */
[----:B0-----:R-:W-:Y:S05]  /*22c0*/  @P0 BRA `(.L_x_32) ;  /* 0x0000000000040947 */ /* 0x001fea0003800000 */
[----:B------:R-:W-:Y:S01]  /*22d0*/  BPT.TRAP 0x1 ;  /* 0x000000040000795c */ /* 0x000fe20000300000 */
.L_x_32:
[----:B------:R-:W-:Y:S02]  /*22e0*/  SHF.L.U32 R0, R100, 0x1f, RZ ;  /* 0x0000001f64007819 */ /* 0x000fe400000006ff */
[----:B------:R-:W-:Y:S02]  /*22f0*/  SHF.R.S32.HI R9, RZ, 0x1f, R19 ;  /* 0x0000001fff097819 */ /* 0x000fe40000011413 */
[----:B------:R-:W0:Y:S02]  /*2300*/  SYNCS.PHASECHK.TRANS64.TRYWAIT P0, [R97+URZ+0x8], R0 ;  /* 0x00000800610075a7 */ /* 0x000e24000800017f */
[----:B0-----:R-:W-:Y:S05]  /*2310*/  @!P0 BRA `(.L_x_34) ;  /* 0x00000058009c8947 */ /* 0x001fea0003800000 */
.L_x_188:
[----:B------:R-:W-:Y:S01]  /*2320*/  ULDC.64 UR4, c[0x0][0x5d0] ;  /* 0x0001740000047ab9 */ /* 0x000fe20000000a00 */
[----:B------:R-:W-:Y:S01]  /*2330*/  ULDC UR6, c[0x0][0x284] ;  /* 0x0000a10000067ab9 */ /* 0x000fe20000000800 */
[----:B0-----:R-:W-:Y:S02]  /*2340*/  IMAD R0, R9, UR4, RZ ;  /* 0x0000000409007c24 */ /* 0x001fe4000f8e02ff */
[----:B------:R-:W-:Y:S02]  /*2350*/  IMAD.SHL.U32 R10, R2, 0x80, RZ ;  /* 0x00000080020a7824 */ /* 0x000fe400078e00ff */
[C---:B------:R-:W-:Y:S02]  /*2360*/  IMAD R5, R19.reuse, UR5, R0 ;  /* 0x0000000513057c24 */ /* 0x040fe4000f8e0200 */
[----:B------:R-:W-:Y:S01]  /*2370*/  IMAD.SHL.U32 R0, R18, 0x40, RZ ;  /* 0x0000004012007824 */ /* 0x000fe200078e00ff */
[----:B------:R-:W-:Y:S01]  /*2380*/  SHF.R.S32.HI R11, RZ, 0x1f, R10 ;  /* 0x0000001fff0b7819 */ /* 0x000fe2000001140a */
[----:B------:R-:W-:Y:S01]  /*2390*/  IMAD.WIDE.U32 R2, R19, UR4, R92 ;  /* 0x0000000413027c25 */ /* 0x000fe2000f8e005c */
[----:B------:R-:W-:-:S02]  /*23a0*/  ULDC.64 UR4, c[0x0][0x5c8] ;  /* 0x0001720000047ab9 */ /* 0x000fc40000000a00 */
[----:B------:R-:W-:Y:S01]  /*23b0*/  ISETP.GE.AND P0, PT, R0, UR6, PT ;  /* 0x0000000600007c0c */ /* 0x000fe2000bf06270 */
[----:B------:R-:W-:Y:S01]  /*23c0*/  ULDC UR6, c[0x0][0x288] ;  /* 0x0000a20000067ab9 */ /* 0x000fe20000000800 */
[----:B------:R-:W-:Y:S01]  /*23d0*/  IADD3 R2, P1, R10, R2, RZ ;  /* 0x000000020a027210 */ /* 0x000fe20007f3e0ff */
[----:B------:R-:W-:Y:S01]  /*23e0*/  IMAD.WIDE R20, R18, 0x40, R90 ;  /* 0x0000004012147825 */ /* 0x000fe200078e025a */
[----:B------:R-:W-:Y:S02]  /*23f0*/  ISETP.GE.OR P0, PT, R10, UR6, P0 ;  /* 0x000000060a007c0c */ /* 0x000fe40008706670 */
[----:B------:R-:W-:Y:S01]  /*2400*/  IADD3.X R3, R11, R3, R5, P1, !PT ;  /* 0x000000030b037210 */ /* 0x000fe20000ffe405 */
[----:B------:R-:W-:-:S04]  /*2410*/  IMAD R7, R21, UR4, RZ ;  /* 0x0000000415077c24 */ /* 0x000fc8000f8e02ff */
[C---:B------:R-:W-:Y:S02]  /*2420*/  IMAD R7, R20.reuse, UR5, R7 ;  /* 0x0000000514077c24 */ /* 0x040fe4000f8e0207 */
[----:B------:R-:W-:-:S04]  /*2430*/  IMAD.WIDE.U32 R102, R20, UR4, R2 ;  /* 0x0000000414667c25 */ /* 0x000fc8000f8e0002 */
[----:B------:R-:W-:Y:S05]  /*2440*/  @P0 BRA `(.L_x_35) ;  /* 0x0000003c00e00947 */ /* 0x000fea0003800000 */
[----:B-----5:R-:W-:Y:S01]  /*2450*/  FSETP.NEU.AND P1, PT, R89, RZ, PT ;  /* 0x000000ff5900720b */ /* 0x020fe20003f2d000 */
[----:B------:R-:W-:Y:S01]  /*2460*/  IMAD.IADD R14, R96, 0x1, -R10 ;  /* 0x00000001600e7824 */ /* 0x000fe200078e0a0a */
[----:B------:R-:W-:Y:S01]  /*2470*/  BSSY B0, `(.L_x_35) ;  /* 0x00003f5000007945 */ /* 0x000fe20003800000 */
[----:B------:R-:W-:Y:S02]  /*2480*/  IMAD.IADD R0, R99, 0x1, -R0 ;  /* 0x0000000163007824 */ /* 0x000fe400078e0a00 */
[----:B------:R-:W-:Y:S01]  /*2490*/  IMAD.IADD R7, R103, 0x1, R7 ;  /* 0x0000000167077824 */ /* 0x000fe200078e0207 */
[----:B------:R-:W-:-:S04]  /*24a0*/  ISETP.GT.AND P0, PT, R14, RZ, PT ;  /* 0x000000ff0e00720c */ /* 0x000fc80003f04270 */
[----:B------:R-:W-:-:S03]  /*24b0*/  ISETP.GT.AND P2, PT, R0, RZ, P0 ;  /* 0x000000ff0000720c */ /* 0x000fc60000744270 */
[----:B------:R-:W-:Y:S10]  /*24c0*/  @!P1 BRA `(.L_x_36) ;  /* 0x0000002c00249947 */ /* 0x000ff40003800000 */
[----:B------:R-:W0:Y:S01]  /*24d0*/  LDC.64 R104, c[0x0][0x5b8] ;  /* 0x00016e00ff687b82 */ /* 0x000e220000000a00 */
[----:B------:R-:W-:-:S07]  /*24e0*/  ULDC.64 UR4, c[0x0][0x5c0] ;  /* 0x0001700000047ab9 */ /* 0x000fce0000000a00 */
[----:B------:R-:W1:Y:S08]  /*24f0*/  LDC.64 R106, c[0x0][0x5b0] ;  /* 0x00016c00ff6a7b82 */ /* 0x000e700000000a00 */
[----:B------:R-:W2:Y:S01]  /*2500*/  LDC.64 R108, c[0x0][0x5a8] ;  /* 0x00016a00ff6c7b82 */ /* 0x000ea20000000a00 */
[-C--:B0-----:R-:W-:Y:S02]  /*2510*/  IMAD R4, R9, R104.reuse, RZ ;  /* 0x0000006809047224 */ /* 0x081fe400078e02ff */
[----:B------:R-:W-:-:S04]  /*2520*/  IMAD.WIDE.U32 R2, R19, R104, R92 ;  /* 0x0000006813027225 */ /* 0x000fc800078e005c */
[----:B------:R-:W-:Y:S01]  /*2530*/  IMAD R103, R19, R105, R4 ;  /* 0x0000006913677224 */ /* 0x000fe200078e0204 */
[----:B------:R-:W-:Y:S01]  /*2540*/  IADD3 R4, P1, R10, R2, RZ ;  /* 0x000000020a047210 */ /* 0x000fe20007f3e0ff */
[----:B-1----:R-:W-:-:S03]  /*2550*/  IMAD R2, R21, R106, RZ ;  /* 0x0000006a15027224 */ /* 0x002fc600078e02ff */
[----:B------:R-:W-:Y:S01]  /*2560*/  IADD3.X R5, R11, R3, R103, P1, !PT ;  /* 0x000000030b057210 */ /* 0x000fe20000ffe467 */
[C---:B------:R-:W-:Y:S02]  /*2570*/  IMAD R105, R20.reuse, R107, R2 ;  /* 0x0000006b14697224 */ /* 0x040fe400078e0202 */
[----:B------:R-:W-:-:S04]  /*2580*/  IMAD.WIDE.U32 R2, R20, R106, R4 ;  /* 0x0000006a14027225 */ /* 0x000fc800078e0004 */
[----:B------:R-:W-:Y:S01]  /*2590*/  IMAD.IADD R3, R3, 0x1, R105 ;  /* 0x0000000103037824 */ /* 0x000fe200078e0269 */
[----:B--2---:R-:W-:-:S04]  /*25a0*/  LEA R8, P1, R2, R108, 0x1 ;  /* 0x0000006c02087211 */ /* 0x004fc800078208ff */
[----:B------:R-:W-:-:S05]  /*25b0*/  LEA.HI.X R9, R2, R109, R3, 0x1, P1 ;  /* 0x0000006d02097211 */ /* 0x000fca00008f0c03 */
[----:B------:R-:W2:Y:S01]  /*25c0*/  @P2 LDG.E.LTC128B.U16 R15, desc[UR54][R8.64] ;  /* 0x00000036080f2981 */ /* 0x000ea2000c1e1520 */
[----:B------:R-:W-:Y:S01]  /*25d0*/  IMAD.WIDE.U32 R2, R20, R106, R10 ;  /* 0x0000006a14027225 */ /* 0x000fe200078e000a */
[----:B------:R-:W-:Y:S02]  /*25e0*/  BSSY B1, `(.L_x_37) ;  /* 0x0000015000017945 */ /* 0x000fe40003800000 */
[----:B------:R-:W-:-:S04]  /*25f0*/  IADD3 R12, P1, R92, R2, RZ ;  /* 0x000000025c0c7210 */ /* 0x000fc80007f3e0ff */
[----:B------:R-:W-:Y:S02]  /*2600*/  IADD3.X R13, R93, R105, R3, P1, !PT ;  /* 0x000000695d0d7210 */ /* 0x000fe40000ffe403 */
[----:B------:R-:W-:Y:S01]  /*2610*/  LEA R6, P1, R102, UR4, 0x1 ;  /* 0x0000000466067c11 */ /* 0x000fe2000f8208ff */
[----:B------:R-:W-:-:S03]  /*2620*/  IMAD.WIDE.U32 R12, R19, R104, R12 ;  /* 0x00000068130c7225 */ /* 0x000fc600078e000c */
[----:B------:R-:W-:Y:S02]  /*2630*/  LEA.HI.X R7, R102, UR5, R7, 0x1, P1 ;  /* 0x0000000566077c11 */ /* 0x000fe400088f0c07 */
[----:B------:R-:W-:-:S04]  /*2640*/  ISETP.GT.AND P1, PT, R14, 0x1, PT ;  /* 0x000000010e00780c */ /* 0x000fc80003f24270 */
[----:B------:R-:W-:Y:S01]  /*2650*/  ISETP.GT.AND P3, PT, R0, RZ, P1 ;  /* 0x000000ff0000720c */ /* 0x000fe20000f64270 */
[----:B--2---:R-:W-:-:S05]  /*2660*/  HADD2.F32 R2, -RZ, R15.H0_H0 ;  /* 0x2000000fff027230 */ /* 0x004fca0000004100 */
[----:B------:R-:W-:Y:S01]  /*2670*/  FMUL R3, R2, R89 ;  /* 0x0000005902037220 */ /* 0x000fe20000400000 */
[----:B------:R-:W-:-:S03]  /*2680*/  LEA R2, P4, R12, R108, 0x1 ;  /* 0x0000006c0c027211 */ /* 0x000fc600078808ff */
[----:B------:R-:W-:-:S05]  /*2690*/  FFMA R3, R24, R88, R3 ;  /* 0x0000005818037223 */ /* 0x000fca0000000003 */
[----:B------:R-:W-:Y:S01]  /*26a0*/  F2FP.F16.F32.PACK_AB R8, RZ, R3 ;  /* 0x00000003ff08723e */ /* 0x000fe200000000ff */
[----:B------:R-:W-:-:S03]  /*26b0*/  IMAD.IADD R3, R103, 0x1, R13 ;  /* 0x0000000167037824 */ /* 0x000fc600078e020d */
[----:B------:R-:W-:Y:S01]  /*26c0*/  PRMT R9, R8, 0x7610, R9 ;  /* 0x0000761008097816 */ /* 0x000fe20000000009 */
[----:B------:R-:W-:Y:S01]  /*26d0*/  IMAD.SHL.U32 R8, R106, 0x8, RZ ;  /* 0x000000086a087824 */ /* 0x000fe200078e00ff */
[----:B------:R-:W-:-:S03]  /*26e0*/  LEA.HI.X R3, R12, R109, R3, 0x1, P4 ;  /* 0x0000006d0c037211 */ /* 0x000fc600020f0c03 */
[----:B------:R0:W-:Y:S02]  /*26f0*/  @P2 STG.E.U16 desc[UR54][R6.64], R9 ;  /* 0x0000000906002986 */ /* 0x0001e4000c101536 */
[----:B0-----:R-:W-:Y:S01]  /*2700*/  SHF.L.U64.HI R9, R106, 0x3, R107 ;  /* 0x000000036a097819 */ /* 0x001fe2000001026b */
[----:B------:R-:W-:Y:S06]  /*2710*/  @!P3 BRA `(.L_x_38) ;  /* 0x000000000004b947 */ /* 0x000fec0003800000 */
[----:B------:R0:W5:Y:S02]  /*2720*/  LDG.E.LTC128B.U16 R15, desc[UR54][R2.64+0x2] ;  /* 0x00000236020f7981 */ /* 0x000164000c1e1520 */
.L_x_38:
[----:B------:R-:W-:Y:S05]  /*2730*/  BSYNC B1 ;  /* 0x0000000000017941 */ /* 0x000fea0003800000 */
.L_x_37:
[----:B------:R-:W-:Y:S01]  /*2740*/  IMAD.WIDE.U32 R8, R20, R106, R8 ;  /* 0x0000006a14087225 */ /* 0x000fe200078e0008 */
[----:B------:R-:W-:-:S03]  /*2750*/  ISETP.GT.AND P0, PT, R0, 0x8, P0 ;  /* 0x000000080000780c */ /* 0x000fc60000704270 */
[----:B-----5:R-:W-:Y:S01]  /*2760*/  HADD2.F32 R12, -RZ, R15.H0_H0 ;  /* 0x2000000fff0c7230 */ /* 0x020fe20000004100 */
[----:B------:R-:W-:Y:S01]  /*2770*/  IADD3 R4, P2, R4, R8, RZ ;  /* 0x0000000804047210 */ /* 0x000fe20007f5e0ff */
[----:B------:R-:W-:-:S03]  /*2780*/  IMAD.IADD R105, R105, 0x1, R9 ;  /* 0x0000000169697824 */ /* 0x000fc600078e0209 */
[----:B------:R-:W-:Y:S01]  /*2790*/  FMUL R12, R12, R89 ;  /* 0x000000590c0c7220 */ /* 0x000fe20000400000 */
[----:B------:R-:W-:-:S03]  /*27a0*/  IMAD.X R5, R105, 0x1, R5, P2 ;  /* 0x0000000169057824 */ /* 0x000fc600010e0605 */
[----:B------:R-:W-:Y:S01]  /*27b0*/  FFMA R25, R25, R88, R12 ;  /* 0x0000005819197223 */ /* 0x000fe2000000000c */
[----:B------:R-:W-:-:S04]  /*27c0*/  LEA R12, P2, R4, R108, 0x1 ;  /* 0x0000006c040c7211 */ /* 0x000fc800078408ff */
[----:B------:R-:W-:Y:S01]  /*27d0*/  LEA.HI.X R13, R4, R109, R5, 0x1, P2 ;  /* 0x0000006d040d7211 */ /* 0x000fe200010f0c05 */
[----:B------:R-:W-:Y:S01]  /*27e0*/  @P3 IMAD.MOV.U32 R4, RZ, RZ, R6 ;  /* 0x000000ffff043224 */ /* 0x000fe200078e0006 */
[----:B------:R-:W-:Y:S01]  /*27f0*/  F2FP.F16.F32.PACK_AB R25, RZ, R25 ;  /* 0x00000019ff19723e */ /* 0x000fe200000000ff */
[----:B------:R-:W-:-:S05]  /*2800*/  @P3 IMAD.MOV.U32 R5, RZ, RZ, R7 ;  /* 0x000000ffff053224 */ /* 0x000fca00078e0007 */
[----:B------:R1:W-:Y:S04]  /*2810*/  @P3 STG.E.U16 desc[UR54][R4.64+0x2], R25 ;  /* 0x0000021904003986 */ /* 0x0003e8000c101536 */
[----:B------:R-:W2:Y:S01]  /*2820*/  @P0 LDG.E.LTC128B.U16 R15, desc[UR54][R12.64] ;  /* 0x000000360c0f0981 */ /* 0x000ea2000c1e1520 */
[----:B------:R-:W-:Y:S01]  /*2830*/  IADD3 R10, P2, P3, R92, R8, R10 ;  /* 0x000000085c0a7210 */ /* 0x000fe20007b5e00a */
[----:B------:R-:W-:Y:S01]  /*2840*/  BSSY B1, `(.L_x_39) ;  /* 0x0000011000017945 */ /* 0x000fe20003800000 */
[----:B------:R-:W-:Y:S02]  /*2850*/  ISETP.GT.AND P1, PT, R0, 0x8, P1 ;  /* 0x000000080000780c */ /* 0x000fe40000f24270 */
[----:B------:R-:W-:-:S03]  /*2860*/  IADD3.X R11, R93, R105, R11, P2, P3 ;  /* 0x000000695d0b7210 */ /* 0x000fc600017e640b */
[----:B------:R-:W-:Y:S01]  /*2870*/  IMAD.WIDE.U32 R10, R19, R104, R10 ;  /* 0x00000068130a7225 */ /* 0x000fe200078e000a */
[----:B------:R-:W-:-:S03]  /*2880*/  SHF.L.U64.HI R19, R95, 0x1, R94 ;  /* 0x000000015f137819 */ /* 0x000fc6000001025e */
[----:B------:R-:W-:Y:S01]  /*2890*/  IMAD.IADD R11, R103, 0x1, R11 ;  /* 0x00000001670b7824 */ /* 0x000fe200078e020b */
[----:B-1----:R-:W-:-:S04]  /*28a0*/  LEA R4, P3, R10, R108, 0x1 ;  /* 0x0000006c0a047211 */ /* 0x002fc800078608ff */
[----:B------:R-:W-:Y:S01]  /*28b0*/  LEA.HI.X R5, R10, R109, R11, 0x1, P3 ;  /* 0x0000006d0a057211 */ /* 0x000fe200018f0c0b */
[----:B--2---:R-:W-:-:S05]  /*28c0*/  HADD2.F32 R8, -RZ, R15.H0_H0 ;  /* 0x2000000fff087230 */ /* 0x004fca0000004100 */
[----:B------:R-:W-:Y:S01]  /*28d0*/  FMUL R9, R8, R89 ;  /* 0x0000005908097220 */ /* 0x000fe20000400000 */
[----:B------:R-:W-:-:S03]  /*28e0*/  LEA R8, P2, R95, R6, 0x1 ;  /* 0x000000065f087211 */ /* 0x000fc600078408ff */
[----:B------:R-:W-:-:S05]  /*28f0*/  FFMA R9, R26, R88, R9 ;  /* 0x000000581a097223 */ /* 0x000fca0000000009 */
[----:B------:R-:W-:Y:S01]  /*2900*/  F2FP.F16.F32.PACK_AB R12, RZ, R9 ;  /* 0x00000009ff0c723e */ /* 0x000fe200000000ff */
[----:B------:R-:W-:-:S05]  /*2910*/  IMAD.X R9, R19, 0x1, R7, P2 ;  /* 0x0000000113097824 */ /* 0x000fca00010e0607 */
[----:B------:R1:W-:Y:S01]  /*2920*/  @P0 STG.E.U16 desc[UR54][R8.64], R12 ;  /* 0x0000000c08000986 */ /* 0x0003e2000c101536 */
[----:B------:R-:W-:Y:S05]  /*2930*/  @!P1 BRA `(.L_x_40) ;  /* 0x0000000000049947 */ /* 0x000fea0003800000 */
[----:B------:R2:W5:Y:S02]  /*2940*/  LDG.E.LTC128B.U16 R15, desc[UR54][R4.64+0x2] ;  /* 0x00000236040f7981 */ /* 0x000564000c1e1520 */
.L_x_40:
[----:B------:R-:W-:Y:S05]  /*2950*/  BSYNC B1 ;  /* 0x0000000000017941 */ /* 0x000fea0003800000 */
.L_x_39:
[----:B-----5:R-:W-:Y:S01]  /*2960*/  HADD2.F32 R10, -RZ, R15.H0_H0 ;  /* 0x2000000fff0a7230 */ /* 0x020fe20000004100 */
[----:B------:R-:W-:Y:S01]  /*2970*/  ISETP.GT.AND P0, PT, R14, 0x8, PT ;  /* 0x000000080e00780c */ /* 0x000fe20003f04270 */
[----:B------:R-:W-:Y:S03]  /*2980*/  BSSY B1, `(.L_x_41) ;  /* 0x0000008000017945 */ /* 0x000fe60003800000 */
[----:B------:R-:W-:Y:S01]  /*2990*/  FMUL R10, R10, R89 ;  /* 0x000000590a0a7220 */ /* 0x000fe20000400000 */
[----:B------:R-:W-:-:S03]  /*29a0*/  ISETP.GT.AND P2, PT, R0, RZ, P0 ;  /* 0x000000ff0000720c */ /* 0x000fc60000744270 */
[----:B------:R-:W-:-:S05]  /*29b0*/  FFMA R10, R27, R88, R10 ;  /* 0x000000581b0a7223 */ /* 0x000fca000000000a */
[----:B------:R-:W-:-:S05]  /*29c0*/  F2FP.F16.F32.PACK_AB R10, RZ, R10 ;  /* 0x0000000aff0a723e */ /* 0x000fca00000000ff */
[----:B------:R3:W-:Y:S01]  /*29d0*/  @P1 STG.E.U16 desc[UR54][R8.64+0x2], R10 ;  /* 0x0000020a08001986 */ /* 0x0007e2000c101536 */
[----:B------:R-:W-:Y:S05]  /*29e0*/  @!P2 BRA `(.L_x_42) ;  /* 0x000000000004a947 */ /* 0x000fea0003800000 */
[----:B------:R4:W5:Y:S02]  /*29f0*/  LDG.E.LTC128B.U16 R15, desc[UR54][R2.64+0x10] ;  /* 0x00001036020f7981 */ /* 0x000964000c1e1520 */
.L_x_42:
[----:B------:R-:W-:Y:S05]  /*2a00*/  BSYNC B1 ;  /* 0x0000000000017941 */ /* 0x000fea0003800000 */
.L_x_41:
[----:B---3-5:R-:W-:Y:S01]  /*2a10*/  HADD2.F32 R10, -RZ, R15.H0_H0 ;  /* 0x2000000fff0a7230 */ /* 0x028fe20000004100 */
        /* <DEDUP_REMOVED lines=9> */
.L_x_44:
[----:B------:R-:W-:Y:S05]  /*2ab0*/  BSYNC B1 ;  /* 0x0000000000017941 */ /* 0x000fea0003800000 */
.L_x_43:
[----:B-----5:R-:W-:Y:S01]  /*2ac0*/  HADD2.F32 R10, -RZ, R15.H0_H0 ;  /* 0x2000000fff0a7230 */ /* 0x020fe20000004100 */
[----:B------:R-:W-:Y:S01]  /*2ad0*/  ISETP.GT.AND P0, PT, R0, 0x8, P0 ;  /* 0x000000080000780c */ /* 0x000fe20000704270 */
[----:B------:R-:W-:Y:S03]  /*2ae0*/  BSSY B1, `(.L_x_45) ;  /* 0x0000007000017945 */ /* 0x000fe60003800000 */
[----:B------:R-:W-:-:S04]  /*2af0*/  FMUL R10, R10, R89 ;  /* 0x000000590a0a7220 */ /* 0x000fc80000400000 */
[----:B------:R-:W-:-:S05]  /*2b00*/  FFMA R10, R29, R88, R10 ;  /* 0x000000581d0a7223 */ /* 0x000fca000000000a */
[----:B------:R-:W-:-:S05]  /*2b10*/  F2FP.F16.F32.PACK_AB R10, RZ, R10 ;  /* 0x0000000aff0a723e */ /* 0x000fca00000000ff */
[----:B------:R0:W-:Y:S01]  /*2b20*/  @P3 STG.E.U16 desc[UR54][R6.64+0x12], R10 ;  /* 0x0000120a06003986 */ /* 0x0001e2000c101536 */
[----:B------:R-:W-:Y:S05]  /*2b30*/  @!P0 BRA `(.L_x_46) ;  /* 0x0000000000048947 */ /* 0x000fea0003800000 */
[----:B------:R0:W5:Y:S02]  /*2b40*/  LDG.E.LTC128B.U16 R15, desc[UR54][R4.64+0x10] ;  /* 0x00001036040f7981 */ /* 0x000164000c1e1520 */
.L_x_46:
[----:B------:R-:W-:Y:S05]  /*2b50*/  BSYNC B1 ;  /* 0x0000000000017941 */ /* 0x000fea0003800000 */
.L_x_45:
[----:B0----5:R-:W-:Y:S01]  /*2b60*/  HADD2.F32 R10, -RZ, R15.H0_H0 ;  /* 0x2000000fff0a7230 */ /* 0x021fe20000004100 */
[----:B------:R-:W-:Y:S01]  /*2b70*/  ISETP.GT.AND P1, PT, R0, 0x8, P1 ;  /* 0x000000080000780c */ /* 0x000fe20000f24270 */
[----:B------:R-:W-:Y:S03]  /*2b80*/  BSSY B1, `(.L_x_47) ;  /* 0x0000007000017945 */ /* 0x000fe60003800000 */
[----:B---3--:R-:W-:-:S04]  /*2b90*/  FMUL R11, R10, R89 ;  /* 0x000000590a0b7220 */ /* 0x008fc80000400000 */
[----:B------:R-:W-:-:S05]  /*2ba0*/  FFMA R11, R30, R88, R11 ;  /* 0x000000581e0b7223 */ /* 0x000fca000000000b */
[----:B------:R-:W-:-:S05]  /*2bb0*/  F2FP.F16.F32.PACK_AB R11, RZ, R11 ;  /* 0x0000000bff0b723e */ /* 0x000fca00000000ff */
[----:B------:R0:W-:Y:S01]  /*2bc0*/  @P0 STG.E.U16 desc[UR54][R8.64+0x10], R11 ;  /* 0x0000100b08000986 */ /* 0x0001e2000c101536 */
[----:B------:R-:W-:Y:S05]  /*2bd0*/  @!P1 BRA `(.L_x_48) ;  /* 0x0000000000049947 */ /* 0x000fea0003800000 */
[----:B------:R3:W5:Y:S02]  /*2be0*/  LDG.E.LTC128B.U16 R15, desc[UR54][R4.64+0x12] ;  /* 0x00001236040f7981 */ /* 0x000764000c1e1520 */
.L_x_48:
[----:B------:R-:W-:Y:S05]  /*2bf0*/  BSYNC B1 ;  /* 0x0000000000017941 */ /* 0x000fea0003800000 */
.L_x_47:
        /* <DEDUP_REMOVED lines=10> */
.L_x_50:
[----:B------:R-:W-:Y:S05]  /*2ca0*/  BSYNC B1 ;  /* 0x0000000000017941 */ /* 0x000fea0003800000 */
.L_x_49:
[----:B0----5:R-:W-:Y:S01]  /*2cb0*/  HADD2.F32 R10, -RZ, R15.H0_H0 ;  /* 0x2000000fff0a7230 */ /* 0x021fe20000004100 */
        /* <DEDUP_REMOVED lines=9> */
.L_x_52:
[----:B------:R-:W-:Y:S05]  /*2d50*/  BSYNC B1 ;  /* 0x0000000000017941 */ /* 0x000fea0003800000 */
.L_x_51:
        /* <DEDUP_REMOVED lines=9> */
.L_x_54:
[----:B------:R-:W-:Y:S05]  /*2df0*/  BSYNC B1 ;  /* 0x0000000000017941 */ /* 0x000fea0003800000 */
.L_x_53:
[----:B0----5:R-:W-:Y:S01]  /*2e00*/  HADD2.F32 R10, -RZ, R15.H0_H0 ;  /* 0x2000000fff0a7230 */ /* 0x021fe20000004100 */
        /* <DEDUP_REMOVED lines=8> */
.L_x_56:
[----:B------:R-:W-:Y:S05]  /*2e90*/  BSYNC B1 ;  /* 0x0000000000017941 */ /* 0x000fea0003800000 */
.L_x_55:
        /* <DEDUP_REMOVED lines=10> */
.L_x_58:
[----:B------:R-:W-:Y:S05]  /*2f40*/  BSYNC B1 ;  /* 0x0000000000017941 */ /* 0x000fea0003800000 */
.L_x_57:
        /* <DEDUP_REMOVED lines=10> */
.L_x_60:
[----:B------:R-:W-:Y:S05]  /*2ff0*/  BSYNC B1 ;  /* 0x0000000000017941 */ /* 0x000fea0003800000 */
.L_x_59:
        /* <DEDUP_REMOVED lines=9> */
.L_x_62:
[----:B------:R-:W-:Y:S05]  /*3090*/  BSYNC B1 ;  /* 0x0000000000017941 */ /* 0x000fea0003800000 */
.L_x_61:
        /* <DEDUP_REMOVED lines=9> */
.L_x_64:
[----:B------:R-:W-:Y:S05]  /*3130*/  BSYNC B1 ;  /* 0x0000000000017941 */ /* 0x000fea0003800000 */
.L_x_63:
        /* <DEDUP_REMOVED lines=10> */
.L_x_66:
[----:B------:R-:W-:Y:S05]  /*31e0*/  BSYNC B1 ;  /* 0x0000000000017941 */ /* 0x000fea0003800000 */
.L_x_65:
        /* <DEDUP_REMOVED lines=10> */
.L_x_68:
[----:B------:R-:W-:Y:S05]  /*3290*/  BSYNC B1 ;  /* 0x0000000000017941 */ /* 0x000fea0003800000 */
.L_x_67:
        /* <DEDUP_REMOVED lines=9> */
.L_x_70:
[----:B------:R-:W-:Y:S05]  /*3330*/  BSYNC B1 ;  /* 0x0000000000017941 */ /* 0x000fea0003800000 */
.L_x_69:
        /* <DEDUP_REMOVED lines=9> */
.L_x_72:
[----:B------:R-:W-:Y:S05]  /*33d0*/  BSYNC B1 ;  /* 0x0000000000017941 */ /* 0x000fea0003800000 */
.L_x_71:
        /* <DEDUP_REMOVED lines=10> */
.L_x_74:
[----:B------:R-:W-:Y:S05]  /*3480*/  BSYNC B1 ;  /* 0x0000000000017941 */ /* 0x000fea0003800000 */
.L_x_73:
        /* <DEDUP_REMOVED lines=10> */
.L_x_76:
[----:B------:R-:W-:Y:S05]  /*3530*/  BSYNC B1 ;  /* 0x0000000000017941 */ /* 0x000fea0003800000 */
.L_x_75:
        /* <DEDUP_REMOVED lines=9> */
.L_x_78:
[----:B------:R-:W-:Y:S05]  /*35d0*/  BSYNC B1 ;  /* 0x0000000000017941 */ /* 0x000fea0003800000 */
.L_x_77:
        /* <DEDUP_REMOVED lines=9> */
.L_x_80:
[----:B------:R-:W-:Y:S05]  /*3670*/  BSYNC B1 ;  /* 0x0000000000017941 */ /* 0x000fea0003800000 */
.L_x_79:
        /* <DEDUP_REMOVED lines=10> */
.L_x_82:
[----:B------:R-:W-:Y:S05]  /*3720*/  BSYNC B1 ;  /* 0x0000000000017941 */ /* 0x000fea0003800000 */
.L_x_81:
        /* <DEDUP_REMOVED lines=10> */
.L_x_84:
[----:B------:R-:W-:Y:S05]  /*37d0*/  BSYNC B1 ;  /* 0x0000000000017941 */ /* 0x000fea0003800000 */
.L_x_83:
        /* <DEDUP_REMOVED lines=9> */
.L_x_86:
[----:B------:R-:W-:Y:S05]  /*3870*/  BSYNC B1 ;  /* 0x0000000000017941 */ /* 0x000fea0003800000 */
.L_x_85:
        /* <DEDUP_REMOVED lines=9> */
.L_x_88:
[----:B------:R-:W-:Y:S05]  /*3910*/  BSYNC B1 ;  /* 0x0000000000017941 */ /* 0x000fea0003800000 */
.L_x_87:
        /* <DEDUP_REMOVED lines=10> */
.L_x_90:
[----:B------:R-:W-:Y:S05]  /*39c0*/  BSYNC B1 ;  /* 0x0000000000017941 */ /* 0x000fea0003800000 */
.L_x_89:
        /* <DEDUP_REMOVED lines=10> */
.L_x_92:
[----:B------:R-:W-:Y:S05]  /*3a70*/  BSYNC B1 ;  /* 0x0000000000017941 */ /* 0x000fea0003800000 */
.L_x_91:
        /* <DEDUP_REMOVED lines=9> */
.L_x_94:
[----:B------:R-:W-:Y:S05]  /*3b10*/  BSYNC B1 ;  /* 0x0000000000017941 */ /* 0x000fea0003800000 */
.L_x_93:
        /* <DEDUP_REMOVED lines=9> */
.L_x_96:
[----:B------:R-:W-:Y:S05]  /*3bb0*/  BSYNC B1 ;  /* 0x0000000000017941 */ /* 0x000fea0003800000 */
.L_x_95:
        /* <DEDUP_REMOVED lines=10> */
.L_x_98:
[----:B------:R-:W-:Y:S05]  /*3c60*/  BSYNC B1 ;  /* 0x0000000000017941 */ /* 0x000fea0003800000 */
.L_x_97:
        /* <DEDUP_REMOVED lines=10> */
.L_x_100:
[----:B------:R-:W-:Y:S05]  /*3d10*/  BSYNC B1 ;  /* 0x0000000000017941 */ /* 0x000fea0003800000 */
.L_x_99:
        /* <DEDUP_REMOVED lines=9> */
.L_x_102:
[----:B------:R-:W-:Y:S05]  /*3db0*/  BSYNC B1 ;  /* 0x0000000000017941 */ /* 0x000fea0003800000 */
.L_x_101:
        /* <DEDUP_REMOVED lines=9> */
.L_x_104:
[----:B------:R-:W-:Y:S05]  /*3e50*/  BSYNC B1 ;  /* 0x0000000000017941 */ /* 0x000fea0003800000 */
.L_x_103:
        /* <DEDUP_REMOVED lines=10> */
.L_x_106:
[----:B------:R-:W-:Y:S05]  /*3f00*/  BSYNC B1 ;  /* 0x0000000000017941 */ /* 0x000fea0003800000 */
.L_x_105:
        /* <DEDUP_REMOVED lines=10> */
.L_x_108:
[----:B------:R-:W-:Y:S05]  /*3fb0*/  BSYNC B1 ;  /* 0x0000000000017941 */ /* 0x000fea0003800000 */
.L_x_107:
        /* <DEDUP_REMOVED lines=9> */
.L_x_110:
[----:B------:R-:W-:Y:S05]  /*4050*/  BSYNC B1 ;  /* 0x0000000000017941 */ /* 0x000fea0003800000 */
.L_x_109:
        /* <DEDUP_REMOVED lines=9> */
.L_x_112:
[----:B------:R-:W-:Y:S05]  /*40f0*/  BSYNC B1 ;  /* 0x0000000000017941 */ /* 0x000fea0003800000 */
.L_x_111:
        /* <DEDUP_REMOVED lines=10> */
.L_x_114:
[----:B------:R-:W-:Y:S05]  /*41a0*/  BSYNC B1 ;  /* 0x0000000000017941 */ /* 0x000fea0003800000 */
.L_x_113:
        /* <DEDUP_REMOVED lines=10> */
.L_x_116:
[----:B------:R-:W-:Y:S05]  /*4250*/  BSYNC B1 ;  /* 0x0000000000017941 */ /* 0x000fea0003800000 */
.L_x_115:
        /* <DEDUP_REMOVED lines=9> */
.L_x_118:
[----:B------:R-:W-:Y:S05]  /*42f0*/  BSYNC B1 ;  /* 0x0000000000017941 */ /* 0x000fea0003800000 */
.L_x_117:
        /* <DEDUP_REMOVED lines=9> */
.L_x_120:
[----:B------:R-:W-:Y:S05]  /*4390*/  BSYNC B1 ;  /* 0x0000000000017941 */ /* 0x000fea0003800000 */
.L_x_119:
        /* <DEDUP_REMOVED lines=10> */
.L_x_122:
[----:B------:R-:W-:Y:S05]  /*4440*/  BSYNC B1 ;  /* 0x0000000000017941 */ /* 0x000fea0003800000 */
.L_x_121:
        /* <DEDUP_REMOVED lines=10> */
.L_x_124:
[----:B------:R-:W-:Y:S05]  /*44f0*/  BSYNC B1 ;  /* 0x0000000000017941 */ /* 0x000fea0003800000 */
.L_x_123:
        /* <DEDUP_REMOVED lines=9> */
.L_x_126:
[----:B------:R-:W-:Y:S05]  /*4590*/  BSYNC B1 ;  /* 0x0000000000017941 */ /* 0x000fea0003800000 */
.L_x_125:
        /* <DEDUP_REMOVED lines=9> */
.L_x_128:
[----:B------:R-:W-:Y:S05]  /*4630*/  BSYNC B1 ;  /* 0x0000000000017941 */ /* 0x000fea0003800000 */
.L_x_127:
        /* <DEDUP_REMOVED lines=10> */
.L_x_130:
[----:B------:R-:W-:Y:S05]  /*46e0*/  BSYNC B1 ;  /* 0x0000000000017941 */ /* 0x000fea0003800000 */
.L_x_129:
        /* <DEDUP_REMOVED lines=10> */
.L_x_132:
[----:B------:R-:W-:Y:S05]  /*4790*/  BSYNC B1 ;  /* 0x0000000000017941 */ /* 0x000fea0003800000 */
.L_x_131:
        /* <DEDUP_REMOVED lines=9> */
.L_x_134:
[----:B------:R-:W-:Y:S05]  /*4830*/  BSYNC B1 ;  /* 0x0000000000017941 */ /* 0x000fea0003800000 */
.L_x_133:
        /* <DEDUP_REMOVED lines=9> */
.L_x_136:
[----:B------:R-:W-:Y:S05]  /*48d0*/  BSYNC B1 ;  /* 0x0000000000017941 */ /* 0x000fea0003800000 */
.L_x_135:
        /* <DEDUP_REMOVED lines=10> */
.L_x_138:
[----:B------:R-:W-:Y:S05]  /*4980*/  BSYNC B1 ;  /* 0x0000000000017941 */ /* 0x000fea0003800000 */
.L_x_137:
        /* <DEDUP_REMOVED lines=10> */
.L_x_140:
[----:B------:R-:W-:Y:S05]  /*4a30*/  BSYNC B1 ;  /* 0x0000000000017941 */ /* 0x000fea0003800000 */
.L_x_139:
        /* <DEDUP_REMOVED lines=9> */
.L_x_142:
[----:B------:R-:W-:Y:S05]  /*4ad0*/  BSYNC B1 ;  /* 0x0000000000017941 */ /* 0x000fea0003800000 */
.L_x_141:
        /* <DEDUP_REMOVED lines=9> */
.L_x_144:
[----:B------:R-:W-:Y:S05]  /*4b70*/  BSYNC B1 ;  /* 0x0000000000017941 */ /* 0x000fea0003800000 */
.L_x_143:
        /* <DEDUP_REMOVED lines=10> */
.L_x_146:
[----:B------:R-:W-:Y:S05]  /*4c20*/  BSYNC B1 ;  /* 0x0000000000017941 */ /* 0x000fea0003800000 */
.L_x_145:
        /* <DEDUP_REMOVED lines=10> */
.L_x_148:
[----:B------:R-:W-:Y:S05]  /*4cd0*/  BSYNC B1 ;  /* 0x0000000000017941 */ /* 0x000fea0003800000 */
.L_x_147:
        /* <DEDUP_REMOVED lines=9> */
.L_x_150:
[----:B------:R-:W-:Y:S05]  /*4d70*/  BSYNC B1 ;  /* 0x0000000000017941 */ /* 0x000fea0003800000 */
.L_x_149:
        /* <DEDUP_REMOVED lines=9> */
.L_x_152:
[----:B------:R-:W-:Y:S05]  /*4e10*/  BSYNC B1 ;  /* 0x0000000000017941 */ /* 0x000fea0003800000 */
.L_x_151:
        /* <DEDUP_REMOVED lines=10> */
.L_x_154:
[----:B------:R-:W-:Y:S05]  /*4ec0*/  BSYNC B1 ;  /* 0x0000000000017941 */ /* 0x000fea0003800000 */
.L_x_153:
        /* <DEDUP_REMOVED lines=10> */
.L_x_156:
[----:B------:R-:W-:Y:S05]  /*4f70*/  BSYNC B1 ;  /* 0x0000000000017941 */ /* 0x000fea0003800000 */
.L_x_155:
[----:B0---45:R-:W-:Y:S01]  /*4f80*/  HADD2.F32 R2, -RZ, R15.H0_H0 ;  /* 0x2000000fff027230 */ /* 0x031fe20000004100 */
        /* <DEDUP_REMOVED lines=8> */
.L_x_158:
[----:B------:R-:W-:Y:S05]  /*5010*/  BSYNC B1 ;  /* 0x0000000000017941 */ /* 0x000fea0003800000 */
.L_x_157:
[----:B0----5:R-:W-:Y:S01]  /*5020*/  HADD2.F32 R2, -RZ, R15.H0_H0 ;  /* 0x2000000fff027230 */ /* 0x021fe20000004100 */
[----:B------:R-:W-:Y:S01]  /*5030*/  ISETP.GT.AND P1, PT, R0, 0x8, P1 ;  /* 0x000000080000780c */ /* 0x000fe20000f24270 */
[----:B------:R-:W-:Y:S03]  /*5040*/  BSSY B1, `(.L_x_159) ;  /* 0x000000a000017945 */ /* 0x000fe60003800000 */
[----:B------:R-:W-:Y:S01]  /*5050*/  FMUL R3, R2, R89 ;  /* 0x0000005902037220 */ /* 0x000fe20000400000 */
[----:B------:R-:W-:-:S03]  /*5060*/  @P0 IMAD.MOV.U32 R2, RZ, RZ, R8 ;  /* 0x000000ffff020224 */ /* 0x000fc600078e0008 */
[----:B------:R-:W-:-:S05]  /*5070*/  FFMA R3, R86, R88, R3 ;  /* 0x0000005856037223 */ /* 0x000fca0000000003 */
[----:B------:R-:W-:-:S04]  /*5080*/  F2FP.F16.F32.PACK_AB R3, RZ, R3 ;  /* 0x00000003ff03723e */ /* 0x000fc800000000ff */
[----:B------:R-:W-:Y:S01]  /*5090*/  PRMT R6, R3, 0x7610, R6 ;  /* 0x0000761003067816 */ /* 0x000fe20000000006 */
[----:B------:R-:W-:-:S05]  /*50a0*/  @P0 IMAD.MOV.U32 R3, RZ, RZ, R9 ;  /* 0x000000ffff030224 */ /* 0x000fca00078e0009 */
[----:B------:R0:W-:Y:S01]  /*50b0*/  @P0 STG.E.U16 desc[UR54][R2.64+0xf0], R6 ;  /* 0x0000f00602000986 */ /* 0x0001e2000c101536 */
[----:B------:R-:W-:Y:S05]  /*50c0*/  @!P1 BRA `(.L_x_160) ;  /* 0x0000000000049947 */ /* 0x000fea0003800000 */
[----:B------:R0:W5:Y:S02]  /*50d0*/  LDG.E.LTC128B.U16 R15, desc[UR54][R4.64+0xf2] ;  /* 0x0000f236040f7981 */ /* 0x000164000c1e1520 */
.L_x_160:
[----:B------:R-:W-:Y:S05]  /*50e0*/  BSYNC B1 ;  /* 0x0000000000017941 */ /* 0x000fea0003800000 */
.L_x_159:
[----:B------:R-:W-:Y:S05]  /*50f0*/  @!P1 BRA `(.L_x_161) ;  /* 0x0000001000b09947 */ /* 0x000fea0003800000 */
[----:B-----5:R-:W-:-:S05]  /*5100*/  HADD2.F32 R0, -RZ, R15.H0_H0 ;  /* 0x2000000fff007230 */ /* 0x020fca0000004100 */
[----:B------:R-:W-:-:S04]  /*5110*/  FMUL R0, R0, R89 ;  /* 0x0000005900007220 */ /* 0x000fc80000400000 */
[----:B------:R-:W-:-:S05]  /*5120*/  FFMA R0, R87, R88, R0 ;  /* 0x0000005857007223 */ /* 0x000fca0000000000 */
[----:B------:R-:W-:-:S05]  /*5130*/  F2FP.F16.F32.PACK_AB R0, RZ, R0 ;  /* 0x00000000ff00723e */ /* 0x000fca00000000ff */
[----:B------:R0:W-:Y:S01]  /*5140*/  STG.E.U16 desc[UR54][R8.64+0xf2], R0 ;  /* 0x0000f20008007986 */ /* 0x0001e2000c101536 */
[----:B------:R-:W-:Y:S05]  /*5150*/  BRA `(.L_x_161) ;  /* 0x0000001000987947 */ /* 0x000fea0003800000 */
.L_x_36:
[----:B------:R-:W-:Y:S01]  /*5160*/  ISETP.GT.AND P3, PT, R14, 0x1, PT ;  /* 0x000000010e00780c */ /* 0x000fe20003f64270 */
[----:B------:R-:W-:Y:S01]  /*5170*/  ULDC.64 UR4, c[0x0][0x5c0] ;  /* 0x0001700000047ab9 */ /* 0x000fe20000000a00 */
[-C--:B------:R-:W-:Y:S01]  /*5180*/  FMUL R24, R24, R88.reuse ;  /* 0x0000005818187220 */ /* 0x080fe20000400000 */
[-C--:B------:R-:W-:Y:S01]  /*5190*/  FMUL R25, R25, R88.reuse ;  /* 0x0000005819197220 */ /* 0x080fe20000400000 */
[----:B------:R-:W-:Y:S01]  /*51a0*/  ISETP.GT.AND P1, PT, R0, RZ, P3 ;  /* 0x000000ff0000720c */ /* 0x000fe20001f24270 */
[-C--:B------:R-:W-:Y:S01]  /*51b0*/  FMUL R26, R26, R88.reuse ;  /* 0x000000581a1a7220 */ /* 0x080fe20000400000 */
[----:B------:R-:W-:Y:S01]  /*51c0*/  LEA R2, P4, R102, UR4, 0x1 ;  /* 0x0000000466027c11 */ /* 0x000fe2000f8808ff */
[----:B------:R-:W-:Y:S01]  /*51d0*/  FMUL R27, R27, R88 ;  /* 0x000000581b1b7220 */ /* 0x000fe20000400000 */
[----:B------:R-:W-:Y:S01]  /*51e0*/  F2FP.F16.F32.PACK_AB R24, RZ, R24 ;  /* 0x00000018ff18723e */ /* 0x000fe200000000ff */
[-C--:B------:R-:W-:Y:S01]  /*51f0*/  FMUL R28, R28, R88.reuse ;  /* 0x000000581c1c7220 */ /* 0x080fe20000400000 */
[----:B------:R-:W-:Y:S01]  /*5200*/  LEA.HI.X R3, R102, UR5, R7, 0x1, P4 ;  /* 0x0000000566037c11 */ /* 0x000fe2000a0f0c07 */
[-C--:B------:R-:W-:Y:S01]  /*5210*/  FMUL R29, R29, R88.reuse ;  /* 0x000000581d1d7220 */ /* 0x080fe20000400000 */
[----:B------:R-:W-:Y:S01]  /*5220*/  F2FP.F16.F32.PACK_AB R25, RZ, R25 ;  /* 0x00000019ff19723e */ /* 0x000fe200000000ff */
[-C--:B------:R-:W-:Y:S01]  /*5230*/  FMUL R30, R30, R88.reuse ;  /* 0x000000581e1e7220 */ /* 0x080fe20000400000 */
[----:B------:R-:W-:Y:S01]  /*5240*/  SHF.L.U64.HI R5, R95, 0x1, R94 ;  /* 0x000000015f057819 */ /* 0x000fe2000001025e */
[----:B------:R-:W-:Y:S01]  /*5250*/  @P2 STG.E.U16 desc[UR54][R2.64], R24 ;  /* 0x0000001802002986 */ /* 0x000fe2000c101536 */
[----:B------:R-:W-:Y:S01]  /*5260*/  ISETP.GT.AND P2, PT, R0, 0x8, P0 ;  /* 0x000000080000780c */ /* 0x000fe20000744270 */
[----:B------:R-:W-:Y:S01]  /*5270*/  FMUL R31, R31, R88 ;  /* 0x000000581f1f7220 */ /* 0x000fe20000400000 */
[----:B------:R-:W-:Y:S01]  /*5280*/  LEA R4, P5, R95, R2, 0x1 ;  /* 0x000000025f047211 */ /* 0x000fe200078a08ff */
[----:B------:R-:W-:Y:S01]  /*5290*/  @P1 STG.E.U16 desc[UR54][R2.64+0x2], R25 ;  /* 0x0000021902001986 */ /* 0x000fe2000c101536 */
[----:B------:R-:W-:Y:S01]  /*52a0*/  ISETP.GT.AND P1, PT, R14, 0x8, PT ;  /* 0x000000080e00780c */ /* 0x000fe20003f24270 */
[-C--:B------:R-:W-:Y:S01]  /*52b0*/  FMUL R32, R32, R88.reuse ;  /* 0x0000005820207220 */ /* 0x080fe20000400000 */
[----:B------:R-:W-:Y:S01]  /*52c0*/  ISETP.GT.AND P3, PT, R0, 0x8, P3 ;  /* 0x000000080000780c */ /* 0x000fe20001f64270 */
[----:B------:R-:W-:Y:S01]  /*52d0*/  IMAD.X R5, R5, 0x1, R3, P5 ;  /* 0x0000000105057824 */ /* 0x000fe200028e0603 */
[----:B------:R-:W-:Y:S01]  /*52e0*/  ISETP.GT.AND P0, PT, R14, 0x9, PT ;  /* 0x000000090e00780c */ /* 0x000fe20003f04270 */
[-C--:B------:R-:W-:Y:S01]  /*52f0*/  FMUL R33, R33, R88.reuse ;  /* 0x0000005821217220 */ /* 0x080fe20000400000 */
[----:B------:R-:W-:Y:S01]  /*5300*/  ISETP.GT.AND P4, PT, R0, RZ, P1 ;  /* 0x000000ff0000720c */ /* 0x000fe20000f84270 */
[-C--:B------:R-:W-:Y:S01]  /*5310*/  FMUL R34, R34, R88.reuse ;  /* 0x0000005822227220 */ /* 0x080fe20000400000 */
[----:B------:R-:W-:Y:S01]  /*5320*/  ISETP.GT.AND P5, PT, R0, RZ, P0 ;  /* 0x000000ff0000720c */ /* 0x000fe200007a4270 */
[----:B------:R-:W-:Y:S01]  /*5330*/  FMUL R35, R35, R88 ;  /* 0x0000005823237220 */ /* 0x000fe20000400000 */
[----:B------:R-:W-:Y:S01]  /*5340*/  F2FP.F16.F32.PACK_AB R26, RZ, R26 ;  /* 0x0000001aff1a723e */ /* 0x000fe200000000ff */
[-C--:B------:R-:W-:Y:S01]  /*5350*/  FMUL R36, R36, R88.reuse ;  /* 0x0000005824247220 */ /* 0x080fe20000400000 */
[----:B------:R-:W-:Y:S01]  /*5360*/  F2FP.F16.F32.PACK_AB R27, RZ, R27 ;  /* 0x0000001bff1b723e */ /* 0x000fe200000000ff */
[----:B------:R-:W-:Y:S01]  /*5370*/  FMUL R37, R37, R88 ;  /* 0x0000005825257220 */ /* 0x000fe20000400000 */
[----:B------:R-:W-:Y:S01]  /*5380*/  F2FP.F16.F32.PACK_AB R28, RZ, R28 ;  /* 0x0000001cff1c723e */ /* 0x000fe200000000ff */
[----:B------:R-:W-:Y:S01]  /*5390*/  @P2 STG.E.U16 desc[UR54][R4.64], R26 ;  /* 0x0000001a04002986 */ /* 0x000fe2000c101536 */
[----:B------:R-:W-:Y:S01]  /*53a0*/  ISETP.GT.AND P1, PT, R0, 0x8, P1 ;  /* 0x000000080000780c */ /* 0x000fe20000f24270 */
[-C--:B------:R-:W-:Y:S01]  /*53b0*/  FMUL R38, R38, R88.reuse ;  /* 0x0000005826267220 */ /* 0x080fe20000400000 */
[----:B------:R-:W-:Y:S01]  /*53c0*/  F2FP.F16.F32.PACK_AB R29, RZ, R29 ;  /* 0x0000001dff1d723e */ /* 0x000fe200000000ff */
[----:B------:R-:W-:Y:S01]  /*53d0*/  @P3 STG.E.U16 desc[UR54][R4.64+0x2], R27 ;  /* 0x0000021b04003986 */ /* 0x000fe2000c101536 */
[----:B------:R-:W-:Y:S01]  /*53e0*/  ISETP.GT.AND P3, PT, R14, 0x10, PT ;  /* 0x000000100e00780c */ /* 0x000fe20003f64270 */
[-C--:B------:R-:W-:Y:S01]  /*53f0*/  FMUL R39, R39, R88.reuse ;  /* 0x0000005827277220 */ /* 0x080fe20000400000 */
[----:B------:R-:W-:Y:S01]  /*5400*/  ISETP.GT.AND P2, PT, R0, 0x8, P0 ;  /* 0x000000080000780c */ /* 0x000fe20000744270 */
[----:B------:R-:W-:Y:S01]  /*5410*/  @P4 STG.E.U16 desc[UR54][R2.64+0x10], R28 ;  /* 0x0000101c02004986 */ /* 0x000fe2000c101536 */
[----:B------:R-:W-:Y:S01]  /*5420*/  ISETP.GT.AND P0, PT, R14, 0x11, PT ;  /* 0x000000110e00780c */ /* 0x000fe20003f04270 */
[-C--:B------:R-:W-:Y:S01]  /*5430*/  FMUL R40, R40, R88.reuse ;  /* 0x0000005828287220 */ /* 0x080fe20000400000 */
[C---:B------:R-:W-:Y:S01]  /*5440*/  ISETP.GT.AND P4, PT, R0.reuse, RZ, P3 ;  /* 0x000000ff0000720c */ /* 0x040fe20001f84270 */
[----:B------:R-:W-:Y:S01]  /*5450*/  @P5 STG.E.U16 desc[UR54][R2.64+0x12], R29 ;  /* 0x0000121d02005986 */ /* 0x000fe2000c101536 */
        /* <DEDUP_REMOVED lines=153> */
[----:B------:R-:W-:Y:S01]  /*5df0*/  FMUL R87, R87, R88 ;  /* 0x0000005857577220 */ /* 0x000fe20000400000 */
[----:B------:R-:W-:Y:S01]  /*5e00*/  ISETP.GT.AND P2, PT, R0, 0x8, P0 ;  /* 0x000000080000780c */ /* 0x000fe20000744270 */
[----:B------:R-:W-:Y:S01]  /*5e10*/  @P4 STG.E.U16 desc[UR54][R2.64+0x90], R60 ;  /* 0x0000903c02004986 */ /* 0x000fe2000c101536 */
[----:B------:R-:W-:-:S02]  /*5e20*/  ISETP.GT.AND P0, PT, R14, 0x51, PT ;  /* 0x000000510e00780c */ /* 0x000fc40003f04270 */
[C---:B------:R-:W-:Y:S01]  /*5e30*/  ISETP.GT.AND P4, PT, R0.reuse, RZ, P3 ;  /* 0x000000ff0000720c */ /* 0x040fe20001f84270 */
[----:B------:R-:W-:Y:S01]  /*5e40*/  @P5 STG.E.U16 desc[UR54][R2.64+0x92], R61 ;  /* 0x0000923d02005986 */ /* 0x000fe2000c101536 */
[C---:B------:R-:W-:Y:S02]  /*5e50*/  ISETP.GT.AND P5, PT, R0.reuse, RZ, P0 ;  /* 0x000000ff0000720c */ /* 0x040fe400007a4270 */
[----:B------:R-:W-:Y:S02]  /*5e60*/  F2FP.F16.F32.PACK_AB R62, RZ, R62 ;  /* 0x0000003eff3e723e */ /* 0x000fe400000000ff */
[----:B------:R-:W-:Y:S02]  /*5e70*/  F2FP.F16.F32.PACK_AB R63, RZ, R63 ;  /* 0x0000003fff3f723e */ /* 0x000fe400000000ff */
[----:B------:R-:W-:Y:S01]  /*5e80*/  F2FP.F16.F32.PACK_AB R64, RZ, R64 ;  /* 0x00000040ff40723e */ /* 0x000fe200000000ff */
[----:B------:R-:W-:Y:S01]  /*5e90*/  @P1 STG.E.U16 desc[UR54][R4.64+0x90], R62 ;  /* 0x0000903e04001986 */ /* 0x000fe2000c101536 */
[----:B------:R-:W-:-:S02]  /*5ea0*/  ISETP.GT.AND P1, PT, R0, 0x8, P3 ;  /* 0x000000080000780c */ /* 0x000fc40001f24270 */
[----:B------:R-:W-:Y:S01]  /*5eb0*/  F2FP.F16.F32.PACK_AB R65, RZ, R65 ;  /* 0x00000041ff41723e */ /* 0x000fe200000000ff */
[----:B------:R-:W-:Y:S01]  /*5ec0*/  @P2 STG.E.U16 desc[UR54][R4.64+0x92], R63 ;  /* 0x0000923f04002986 */ /* 0x000fe2000c101536 */
[----:B------:R-:W-:Y:S02]  /*5ed0*/  ISETP.GT.AND P2, PT, R14, 0x58, PT ;  /* 0x000000580e00780c */ /* 0x000fe40003f44270 */
[----:B------:R-:W-:Y:S01]  /*5ee0*/  ISETP.GT.AND P0, PT, R0, 0x8, P0 ;  /* 0x000000080000780c */ /* 0x000fe20000704270 */
[----:B------:R-:W-:Y:S01]  /*5ef0*/  @P4 STG.E.U16 desc[UR54][R2.64+0xa0], R64 ;  /* 0x0000a04002004986 */ /* 0x000fe2000c101536 */
[----:B------:R-:W-:Y:S02]  /*5f00*/  ISETP.GT.AND P3, PT, R14, 0x59, PT ;  /* 0x000000590e00780c */ /* 0x000fe40003f64270 */
[C---:B------:R-:W-:Y:S01]  /*5f10*/  ISETP.GT.AND P4, PT, R0.reuse, RZ, P2 ;  /* 0x000000ff0000720c */ /* 0x040fe20001784270 */
[----:B------:R-:W-:Y:S01]  /*5f20*/  @P5 STG.E.U16 desc[UR54][R2.64+0xa2], R65 ;  /* 0x0000a24102005986 */ /* 0x000fe2000c101536 */
[----:B------:R-:W-:-:S02]  /*5f30*/  ISETP.GT.AND P5, PT, R0, RZ, P3 ;  /* 0x000000ff0000720c */ /* 0x000fc40001fa4270 */
[----:B------:R-:W-:Y:S02]  /*5f40*/  F2FP.F16.F32.PACK_AB R66, RZ, R66 ;  /* 0x00000042ff42723e */ /* 0x000fe400000000ff */
[----:B------:R-:W-:Y:S02]  /*5f50*/  F2FP.F16.F32.PACK_AB R67, RZ, R67 ;  /* 0x00000043ff43723e */ /* 0x000fe400000000ff */
[----:B------:R-:W-:Y:S01]  /*5f60*/  F2FP.F16.F32.PACK_AB R68, RZ, R68 ;  /* 0x00000044ff44723e */ /* 0x000fe200000000ff */
[----:B------:R-:W-:Y:S01]  /*5f70*/  @P1 STG.E.U16 desc[UR54][R4.64+0xa0], R66 ;  /* 0x0000a04204001986 */ /* 0x000fe2000c101536 */
[C---:B------:R-:W-:Y:S02]  /*5f80*/  ISETP.GT.AND P1, PT, R0.reuse, 0x8, P2 ;  /* 0x000000080000780c */ /* 0x040fe40001724270 */
[----:B------:R-:W-:Y:S01]  /*5f90*/  F2FP.F16.F32.PACK_AB R69, RZ, R69 ;  /* 0x00000045ff45723e */ /* 0x000fe200000000ff */
[----:B------:R-:W-:Y:S01]  /*5fa0*/  @P0 STG.E.U16 desc[UR54][R4.64+0xa2], R67 ;  /* 0x0000a24304000986 */ /* 0x000fe2000c101536 */
[----:B------:R-:W-:-:S02]  /*5fb0*/  ISETP.GT.AND P2, PT, R0, 0x8, P3 ;  /* 0x000000080000780c */ /* 0x000fc40001f44270 */
[C---:B------:R-:W-:Y:S01]  /*5fc0*/  ISETP.GT.AND P3, PT, R14.reuse, 0x60, PT ;  /* 0x000000600e00780c */ /* 0x040fe20003f64270 */
[----:B------:R-:W-:Y:S01]  /*5fd0*/  @P4 STG.E.U16 desc[UR54][R2.64+0xb0], R68 ;  /* 0x0000b04402004986 */ /* 0x000fe2000c101536 */
[----:B------:R-:W-:Y:S02]  /*5fe0*/  ISETP.GT.AND P0, PT, R14, 0x61, PT ;  /* 0x000000610e00780c */ /* 0x000fe40003f04270 */
[C---:B------:R-:W-:Y:S01]  /*5ff0*/  ISETP.GT.AND P4, PT, R0.reuse, RZ, P3 ;  /* 0x000000ff0000720c */ /* 0x040fe20001f84270 */
[----:B------:R-:W-:Y:S01]  /*6000*/  @P5 STG.E.U16 desc[UR54][R2.64+0xb2], R69 ;  /* 0x0000b24502005986 */ /* 0x000fe2000c101536 */
[----:B------:R-:W-:Y:S02]  /*6010*/  ISETP.GT.AND P5, PT, R0, RZ, P0 ;  /* 0x000000ff0000720c */ /* 0x000fe400007a4270 */
[----:B------:R-:W-:Y:S02]  /*6020*/  F2FP.F16.F32.PACK_AB R70, RZ, R70 ;  /* 0x00000046ff46723e */ /* 0x000fe400000000ff */
[----:B------:R-:W-:-:S02]  /*6030*/  F2FP.F16.F32.PACK_AB R71, RZ, R71 ;  /* 0x00000047ff47723e */ /* 0x000fc400000000ff */
[----:B------:R-:W-:Y:S01]  /*6040*/  F2FP.F16.F32.PACK_AB R72, RZ, R72 ;  /* 0x00000048ff48723e */ /* 0x000fe200000000ff */
[----:B------:R-:W-:Y:S01]  /*6050*/  @P1 STG.E.U16 desc[UR54][R4.64+0xb0], R70 ;  /* 0x0000b04604001986 */ /* 0x000fe2000c101536 */
[----:B------:R-:W-:Y:S02]  /*6060*/  F2FP.F16.F32.PACK_AB R73, RZ, R73 ;  /* 0x00000049ff49723e */ /* 0x000fe400000000ff */
[C---:B------:R-:W-:Y:S01]  /*6070*/  ISETP.GT.AND P1, PT, R0.reuse, 0x8, P3 ;  /* 0x000000080000780c */ /* 0x040fe20001f24270 */
[----:B------:R-:W-:Y:S01]  /*6080*/  @P2 STG.E.U16 desc[UR54][R4.64+0xb2], R71 ;  /* 0x0000b24704002986 */ /* 0x000fe2000c101536 */
[----:B------:R-:W-:Y:S02]  /*6090*/  ISETP.GT.AND P0, PT, R0, 0x8, P0 ;  /* 0x000000080000780c */ /* 0x000fe40000704270 */
[----:B------:R-:W-:Y:S01]  /*60a0*/  F2FP.F16.F32.PACK_AB R74, RZ, R74 ;  /* 0x0000004aff4a723e */ /* 0x000fe200000000ff */
[----:B------:R-:W-:Y:S01]  /*60b0*/  @P4 STG.E.U16 desc[UR54][R2.64+0xc0], R72 ;  /* 0x0000c04802004986 */ /* 0x000fe2000c101536 */
[----:B------:R-:W-:-:S02]  /*60c0*/  ISETP.GT.AND P4, PT, R14, 0x68, PT ;  /* 0x000000680e00780c */ /* 0x000fc40003f84270 */
[----:B------:R-:W-:Y:S01]  /*60d0*/  F2FP.F16.F32.PACK_AB R75, RZ, R75 ;  /* 0x0000004bff4b723e */ /* 0x000fe200000000ff */
[----:B------:R-:W-:Y:S01]  /*60e0*/  @P5 STG.E.U16 desc[UR54][R2.64+0xc2], R73 ;  /* 0x0000c24902005986 */ /* 0x000fe2000c101536 */
[----:B------:R-:W-:Y:S02]  /*60f0*/  ISETP.GT.AND P5, PT, R14, 0x69, PT ;  /* 0x000000690e00780c */ /* 0x000fe40003fa4270 */
[C---:B------:R-:W-:Y:S01]  /*6100*/  ISETP.GT.AND P2, PT, R0.reuse, RZ, P4 ;  /* 0x000000ff0000720c */ /* 0x040fe20002744270 */
[----:B------:R-:W-:Y:S01]  /*6110*/  @P1 STG.E.U16 desc[UR54][R4.64+0xc0], R74 ;  /* 0x0000c04a04001986 */ /* 0x000fe2000c101536 */
[----:B------:R-:W-:Y:S02]  /*6120*/  ISETP.GT.AND P6, PT, R0, RZ, P5 ;  /* 0x000000ff0000720c */ /* 0x000fe40002fc4270 */
[----:B------:R-:W-:Y:S01]  /*6130*/  F2FP.F16.F32.PACK_AB R76, RZ, R76 ;  /* 0x0000004cff4c723e */ /* 0x000fe200000000ff */
[----:B------:R-:W-:Y:S01]  /*6140*/  @P0 STG.E.U16 desc[UR54][R4.64+0xc2], R75 ;  /* 0x0000c24b04000986 */ /* 0x000fe2000c101536 */
[----:B------:R-:W-:-:S02]  /*6150*/  F2FP.F16.F32.PACK_AB R77, RZ, R77 ;  /* 0x0000004dff4d723e */ /* 0x000fc400000000ff */
[----:B------:R-:W-:Y:S02]  /*6160*/  ISETP.GT.AND P3, PT, R14, 0x70, PT ;  /* 0x000000700e00780c */ /* 0x000fe40003f64270 */
[----:B------:R-:W-:Y:S02]  /*6170*/  ISETP.GT.AND P4, PT, R0, 0x8, P4 ;  /* 0x000000080000780c */ /* 0x000fe40002784270 */
[----:B------:R-:W-:Y:S01]  /*6180*/  F2FP.F16.F32.PACK_AB R78, RZ, R78 ;  /* 0x0000004eff4e723e */ /* 0x000fe200000000ff */
[----:B------:R-:W-:Y:S01]  /*6190*/  @P2 STG.E.U16 desc[UR54][R2.64+0xd0], R76 ;  /* 0x0000d04c02002986 */ /* 0x000fe2000c101536 */
[----:B------:R-:W-:Y:S02]  /*61a0*/  ISETP.GT.AND P2, PT, R14, 0x71, PT ;  /* 0x000000710e00780c */ /* 0x000fe40003f44270 */
[----:B------:R-:W-:Y:S01]  /*61b0*/  F2FP.F16.F32.PACK_AB R79, RZ, R79 ;  /* 0x0000004fff4f723e */ /* 0x000fe200000000ff */
[----:B------:R-:W-:Y:S01]  /*61c0*/  @P6 STG.E.U16 desc[UR54][R2.64+0xd2], R77 ;  /* 0x0000d24d02006986 */ /* 0x000fe2000c101536 */
[----:B------:R-:W-:-:S02]  /*61d0*/  ISETP.GT.AND P6, PT, R0, 0x8, P5 ;  /* 0x000000080000780c */ /* 0x000fc40002fc4270 */
[----:B------:R-:W-:Y:S02]  /*61e0*/  ISETP.GT.AND P5, PT, R0, RZ, P3 ;  /* 0x000000ff0000720c */ /* 0x000fe40001fa4270 */
[----:B------:R-:W-:Y:S01]  /*61f0*/  F2FP.F16.F32.PACK_AB R80, RZ, R80 ;  /* 0x00000050ff50723e */ /* 0x000fe200000000ff */
[----:B------:R-:W-:Y:S01]  /*6200*/  @P4 STG.E.U16 desc[UR54][R4.64+0xd0], R78 ;  /* 0x0000d04e04004986 */ /* 0x000fe2000c101536 */
[C---:B------:R-:W-:Y:S02]  /*6210*/  ISETP.GT.AND P1, PT, R14.reuse, 0x78, PT ;  /* 0x000000780e00780c */ /* 0x040fe40003f24270 */
[----:B------:R-:W-:Y:S02]  /*6220*/  ISETP.GT.AND P0, PT, R14, 0x79, PT ;  /* 0x000000790e00780c */ /* 0x000fe40003f04270 */
[C---:B------:R-:W-:Y:S02]  /*6230*/  ISETP.GT.AND P4, PT, R0.reuse, RZ, P2 ;  /* 0x000000ff0000720c */ /* 0x040fe40001784270 */
[C---:B------:R-:W-:Y:S01]  /*6240*/  ISETP.GT.AND P3, PT, R0.reuse, 0x8, P3 ;  /* 0x000000080000780c */ /* 0x040fe20001f64270 */
[----:B------:R-:W-:Y:S01]  /*6250*/  @P6 STG.E.U16 desc[UR54][R4.64+0xd2], R79 ;  /* 0x0000d24f04006986 */ /* 0x000fe2000c101536 */
[----:B------:R-:W-:-:S02]  /*6260*/  ISETP.GT.AND P2, PT, R0, 0x8, P2 ;  /* 0x000000080000780c */ /* 0x000fc40001744270 */
[C---:B------:R-:W-:Y:S01]  /*6270*/  ISETP.GT.AND P6, PT, R0.reuse, RZ, P0 ;  /* 0x000000ff0000720c */ /* 0x040fe200007c4270 */
[----:B------:R-:W-:Y:S01]  /*6280*/  @P5 STG.E.U16 desc[UR54][R2.64+0xe0], R80 ;  /* 0x0000e05002005986 */ /* 0x000fe2000c101536 */
[C---:B------:R-:W-:Y:S02]  /*6290*/  ISETP.GT.AND P5, PT, R0.reuse, RZ, P1 ;  /* 0x000000ff0000720c */ /* 0x040fe40000fa4270 */
[C---:B------:R-:W-:Y:S02]  /*62a0*/  ISETP.GT.AND P1, PT, R0.reuse, 0x8, P1 ;  /* 0x000000080000780c */ /* 0x040fe40000f24270 */
[----:B------:R-:W-:Y:S02]  /*62b0*/  F2FP.F16.F32.PACK_AB R81, RZ, R81 ;  /* 0x00000051ff51723e */ /* 0x000fe400000000ff */
[----:B------:R-:W-:Y:S02]  /*62c0*/  F2FP.F16.F32.PACK_AB R82, RZ, R82 ;  /* 0x00000052ff52723e */ /* 0x000fe400000000ff */
[----:B------:R-:W-:Y:S01]  /*62d0*/  F2FP.F16.F32.PACK_AB R83, RZ, R83 ;  /* 0x00000053ff53723e */ /* 0x000fe200000000ff */
[----:B------:R-:W-:Y:S01]  /*62e0*/  @P4 STG.E.U16 desc[UR54][R2.64+0xe2], R81 ;  /* 0x0000e25102004986 */ /* 0x000fe2000c101536 */
[----:B------:R-:W-:-:S02]  /*62f0*/  ISETP.GT.AND P0, PT, R0, 0x8, P0 ;  /* 0x000000080000780c */ /* 0x000fc40000704270 */
[----:B------:R-:W-:Y:S01]  /*6300*/  F2FP.F16.F32.PACK_AB R84, RZ, R84 ;  /* 0x00000054ff54723e */ /* 0x000fe200000000ff */
[----:B------:R-:W-:Y:S01]  /*6310*/  @P3 STG.E.U16 desc[UR54][R4.64+0xe0], R82 ;  /* 0x0000e05204003986 */ /* 0x000fe2000c101536 */
[----:B------:R-:W-:Y:S02]  /*6320*/  F2FP.F16.F32.PACK_AB R85, RZ, R85 ;  /* 0x00000055ff55723e */ /* 0x000fe400000000ff */
[----:B------:R-:W-:Y:S01]  /*6330*/  F2FP.F16.F32.PACK_AB R86, RZ, R86 ;  /* 0x00000056ff56723e */ /* 0x000fe200000000ff */
[----:B------:R-:W-:Y:S01]  /*6340*/  @P2 STG.E.U16 desc[UR54][R4.64+0xe2], R83 ;  /* 0x0000e25304002986 */ /* 0x000fe2000c101536 */
[----:B------:R-:W-:-:S03]  /*6350*/  F2FP.F16.F32.PACK_AB R87, RZ, R87 ;  /* 0x00000057ff57723e */ /* 0x000fc600000000ff */
[----:B------:R-:W-:Y:S04]  /*6360*/  @P5 STG.E.U16 desc[UR54][R2.64+0xf0], R84 ;  /* 0x0000f05402005986 */ /* 0x000fe8000c101536 */
[----:B------:R0:W-:Y:S02]  /*6370*/  @P6 STG.E.U16 desc[UR54][R2.64+0xf2], R85 ;  /* 0x0000f25502006986 */ /* 0x0001e4000c101536 */
[----:B0-----:R-:W-:Y:S02]  /*6380*/  @P1 IMAD.MOV.U32 R2, RZ, RZ, R4 ;  /* 0x000000ffff021224 */ /* 0x001fe400078e0004 */
[----:B------:R-:W-:-:S05]  /*6390*/  @P1 IMAD.MOV.U32 R3, RZ, RZ, R5 ;  /* 0x000000ffff031224 */ /* 0x000fca00078e0005 */
[----:B------:R0:W-:Y:S04]  /*63a0*/  @P1 STG.E.U16 desc[UR54][R2.64+0xf0], R86 ;  /* 0x0000f05602001986 */ /* 0x0001e8000c101536 */
[----:B------:R0:W-:Y:S02]  /*63b0*/  @P0 STG.E.U16 desc[UR54][R4.64+0xf2], R87 ;  /* 0x0000f25704000986 */ /* 0x0001e4000c101536 */
.L_x_161:
[----:B------:R-:W-:Y:S05]  /*63c0*/  BSYNC B0 ;  /* 0x0000000000007941 */ /* 0x000fea0003800000 */
.L_x_35:
[----:B0-----:R-:W-:Y:S01]  /*63d0*/  IMAD.U32 R2, RZ, RZ, UR52 ;  /* 0x00000034ff027e24 */ /* 0x001fe2000f8e00ff */
[----:B------:R-:W-:Y:S01]  /*63e0*/  ULDC.64 UR4, c[0x0][0x650] ;  /* 0x0001940000047ab9 */ /* 0x000fe20000000a00 */
[----:B------:R-:W-:Y:S01]  /*63f0*/  IMAD.U32 R3, RZ, RZ, UR53 ;  /* 0x00000035ff037e24 */ /* 0x000fe2000f8e00ff */
[----:B------:R0:W-:Y:S01]  /*6400*/  SYNCS.ARRIVE.TRANS64.A1T0 RZ, [R98+UR50], RZ ;  /* 0x000000ff62ff79a7 */ /* 0x0001e20008100032 */
[----:B------:R-:W-:Y:S01]  /*6410*/  PRMT R0, RZ, 0x7610, R0 ;  /* 0x00007610ff007816 */ /* 0x000fe20000000000 */
[----:B------:R-:W-:Y:S01]  /*6420*/  IMAD.MOV.U32 R18, RZ, RZ, -0x1 ;  /* 0xffffffffff127424 */ /* 0x000fe200078e00ff */
[----:B------:R-:W-:Y:S01]  /*6430*/  LEA R16, P0, R2, R16, 0x1 ;  /* 0x0000001002107211 */ /* 0x000fe200078008ff */
[----:B------:R-:W-:Y:S02]  /*6440*/  IMAD.MOV.U32 R2, RZ, RZ, -0x1 ;  /* 0xffffffffff027424 */ /* 0x000fe400078e00ff */
[----:B------:R-:W-:Y:S01]  /*6450*/  IMAD.MOV.U32 R19, RZ, RZ, -0x1 ;  /* 0xffffffffff137424 */ /* 0x000fe200078e00ff */
[----:B------:R-:W-:-:S02]  /*6460*/  IADD3.X R17, R17, UR41, RZ, P0, !PT ;  /* 0x0000002911117c10 */ /* 0x000fc400087fe4ff */
[----:B------:R-:W-:-:S04]  /*6470*/  ISETP.GE.U32.AND P0, PT, R16, UR4, PT ;  /* 0x0000000410007c0c */ /* 0x000fc8000bf06070 */
[----:B------:R-:W-:-:S13]  /*6480*/  ISETP.GE.U32.AND.EX P0, PT, R17, UR5, PT, P0 ;  /* 0x0000000511007c0c */ /* 0x000fda000bf06100 */
[----:B0-----:R-:W-:Y:S05]  /*6490*/  @P0 BRA `(.L_x_162) ;  /* 0x0000000400700947 */ /* 0x001fea0003800000 */
[----:B------:R-:W0:Y:S01]  /*64a0*/  S2UR UR7, SR_CTAID.X ;  /* 0x00000000000779c3 */ /* 0x000e220000002500 */
[----:B------:R-:W-:Y:S01]  /*64b0*/  ULDC.64 UR4, c[0x0][0x628] ;  /* 0x00018a0000047ab9 */ /* 0x000fe20000000a00 */
[----:B------:R-:W-:Y:S01]  /*64c0*/  ULDC UR6, c[0x0][0x150] ;  /* 0x0000540000067ab9 */ /* 0x000fe20000000800 */
[----:B------:R-:W-:Y:S01]  /*64d0*/  ISETP.NE.U32.AND P0, PT, RZ, UR4, PT ;  /* 0x00000004ff007c0c */ /* 0x000fe2000bf05070 */
[----:B------:R-:W-:Y:S01]  /*64e0*/  ULDC UR15, c[0x0][0x630] ;  /* 0x00018c00000f7ab9 */ /* 0x000fe20000000800 */
[C---:B------:R-:W-:Y:S02]  /*64f0*/  R2UR UR17, R16.reuse ;  /* 0x00000000101172ca */ /* 0x040fe400000e0000 */
[----:B------:R-:W-:Y:S01]  /*6500*/  ISETP.NE.AND.EX P0, PT, RZ, UR5, PT, P0 ;  /* 0x00000005ff007c0c */ /* 0x000fe2000bf05300 */
[----:B------:R-:W1:Y:S01]  /*6510*/  S2UR UR16, SR_CTAID.Y ;  /* 0x00000000001079c3 */ /* 0x000e620000002600 */
[----:B------:R-:W-:Y:S02]  /*6520*/  R2UR UR12, R16 ;  /* 0x00000000100c72ca */ /* 0x000fe400000e0000 */
[----:B------:R-:W-:-:S02]  /*6530*/  R2UR UR13, R17 ;  /* 0x00000000110d72ca */ /* 0x000fc400000e0000 */
[----:B0-----:R-:W-:-:S05]  /*6540*/  I2FP.F32.U32 R0, UR7 ;  /* 0x0000000700007c45 */ /* 0x001fca0008201000 */
[----:B------:R-:W-:Y:S01]  /*6550*/  FMUL R0, R0, UR6 ;  /* 0x0000000600007c20 */ /* 0x000fe20008400000 */
[----:B------:R-:W-:Y:S01]  /*6560*/  ULDC UR6, c[0x0][0x154] ;  /* 0x0000550000067ab9 */ /* 0x000fe20000000800 */
[----:B-1----:R-:W-:-:S04]  /*6570*/  I2FP.F32.U32 R2, UR16 ;  /* 0x0000001000027c45 */ /* 0x002fc80008201000 */
[----:B------:R-:W0:Y:S01]  /*6580*/  F2I.U32.TRUNC.NTZ R0, R0 ;  /* 0x0000000000007305 */ /* 0x000e22000020f000 */
[----:B------:R-:W-:Y:S01]  /*6590*/  FMUL R2, R2, UR6 ;  /* 0x0000000602027c20 */ /* 0x000fe20008400000 */
[----:B------:R-:W-:Y:S06]  /*65a0*/  @!P0 BRA `(.L_x_163) ;  /* 0x0000000000308947 */ /* 0x000fec0003800000 */
        /* <DEDUP_REMOVED lines=12> */
.L_x_163:
[----:B------:R-:W-:Y:S01]  /*6670*/  USHF.R.U64 UR6, UR12, UR15, UR13 ;  /* 0x0000000f0c067299 */ /* 0x000fe2000800120d */
[----:B------:R-:W-:Y:S01]  /*6680*/  R2UR UR5, R17 ;  /* 0x00000000110572ca */ /* 0x000fe200000e0000 */
[----:B------:R-:W-:Y:S01]  /*6690*/  USHF.R.U32.HI UR4, URZ, UR15, UR13 ;  /* 0x0000000f3f047299 */ /* 0x000fe2000801160d */
[----:B------:R-:W1:Y:S01]  /*66a0*/  F2I.U32.TRUNC.NTZ R2, R2 ;  /* 0x0000000200027305 */ /* 0x000e62000020f000 */
[----:B------:R-:W-:Y:S01]  /*66b0*/  UIADD3 UR9, UP0, URZ, -UR6, URZ ;  /* 0x800000063f097290 */ /* 0x000fe2000ff1e03f */
[----:B------:R-:W-:Y:S01]  /*66c0*/  ULDC.64 UR10, c[0x0][0x620] ;  /* 0x00018800000a7ab9 */ /* 0x000fe20000000a00 */
[----:B------:R-:W-:Y:S02]  /*66d0*/  ULDC UR14, c[0x0][0x608] ;  /* 0x00018200000e7ab9 */ /* 0x000fe40000000800 */
[----:B------:R-:W-:Y:S01]  /*66e0*/  UIADD3.X UR4, URZ, ~UR4, URZ, UP0, !UPT ;  /* 0x800000043f047290 */ /* 0x000fe200087fe43f */
[----:B------:R-:W-:Y:S01]  /*66f0*/  ULDC UR15, c[0x0][0x658] ;  /* 0x00019600000f7ab9 */ /* 0x000fe20000000800 */
[----:B------:R-:W-:-:S02]  /*6700*/  ULDC UR12, c[0x0][0x144] ;  /* 0x00005100000c7ab9 */ /* 0x000fc40000000800 */
[----:B------:R-:W-:Y:S01]  /*6710*/  UIMAD UR8, UR4, UR10, URZ ;  /* 0x0000000a040872a4 */ /* 0x000fe2000f8e023f */
[----:B------:R-:W-:Y:S02]  /*6720*/  ULDC UR22, c[0x0][0x148] ;  /* 0x0000520000167ab9 */ /* 0x000fe40000000800 */
[----:B------:R-:W-:Y:S01]  /*6730*/  UMOV UR4, UR17 ;  /* 0x0000001100047c82 */ /* 0x000fe20008000000 */
[----:B------:R-:W-:Y:S02]  /*6740*/  UIMAD UR8, UR9, UR11, UR8 ;  /* 0x0000000b090872a4 */ /* 0x000fe4000f8e0208 */
[----:B------:R-:W-:Y:S01]  /*6750*/  UIMAD.WIDE.U32 UR4, UR9, UR10, UR4 ;  /* 0x0000000a090472a5 */ /* 0x000fe2000f8e0004 */
[----:B0-----:R-:W-:Y:S01]  /*6760*/  R2UR UR9, R0 ;  /* 0x00000000000972ca */ /* 0x001fe200000e0000 */
[----:B------:R-:W-:Y:S01]  /*6770*/  ULDC UR20, c[0x0][0x648] ;  /* 0x0001920000147ab9 */ /* 0x000fe20000000800 */
[----:B-1----:R-:W-:Y:S01]  /*6780*/  R2UR UR13, R2 ;  /* 0x00000000020d72ca */ /* 0x002fe200000e0000 */
[----:B------:R-:W-:Y:S01]  /*6790*/  UIADD3 UR8, UR5, UR8, URZ ;  /* 0x0000000805087290 */ /* 0x000fe2000fffe03f */
[----:B------:R-:W-:-:S02]  /*67a0*/  ULDC UR21, c[0x0][0x638] ;  /* 0x00018e0000157ab9 */ /* 0x000fc40000000800 */
[----:B------:R-:W-:Y:S02]  /*67b0*/  ULDC UR5, c[0x0][0x618] ;  /* 0x0001860000057ab9 */ /* 0x000fe40000000800 */
[----:B------:R-:W-:Y:S02]  /*67c0*/  USHF.R.U64 UR10, UR4, UR5, UR8 ;  /* 0x00000005040a7299 */ /* 0x000fe40008001208 */
[----:B------:R-:W-:-:S03]  /*67d0*/  USHF.R.U32.HI UR8, URZ, UR5, UR8 ;  /* 0x000000053f087299 */ /* 0x000fc60008011608 */
[----:B------:R-:W-:Y:S01]  /*67e0*/  ULDC.64 UR4, c[0x0][0x640] ;  /* 0x0001900000047ab9 */ /* 0x000fe20000000a00 */
[----:B------:R-:W-:Y:S01]  /*67f0*/  USHF.R.U64 UR11, UR10, UR14, UR8 ;  /* 0x0000000e0a0b7299 */ /* 0x000fe20008001208 */
[----:B------:R-:W-:Y:S01]  /*6800*/  ISETP.NE.U32.AND P0, PT, RZ, UR4, PT ;  /* 0x00000004ff007c0c */ /* 0x000fe2000bf05070 */
[----:B------:R-:W-:Y:S02]  /*6810*/  USHF.R.U32.HI UR8, URZ, UR14, UR8 ;  /* 0x0000000e3f087299 */ /* 0x000fe40008011608 */
[----:B------:R-:W-:Y:S01]  /*6820*/  UIADD3 UR9, -UR9, URZ, URZ ;  /* 0x0000003f09097290 */ /* 0x000fe2000fffe13f */
[----:B------:R-:W-:Y:S01]  /*6830*/  ISETP.NE.AND.EX P0, PT, RZ, UR5, PT, P0 ;  /* 0x00000005ff007c0c */ /* 0x000fe2000bf05300 */
[----:B------:R-:W-:Y:S02]  /*6840*/  USHF.R.U64 UR17, UR11, UR15, UR8 ;  /* 0x0000000f0b117299 */ /* 0x000fe40008001208 */
[----:B------:R-:W-:Y:S02]  /*6850*/  UIADD3 UR18, -UR13, URZ, URZ ;  /* 0x0000003f0d127290 */ /* 0x000fe4000fffe13f */
[----:B------:R-:W-:-:S02]  /*6860*/  USHF.R.U32.HI UR15, URZ, UR15, UR8 ;  /* 0x0000000f3f0f7299 */ /* 0x000fc40008011608 */
[----:B------:R-:W-:Y:S01]  /*6870*/  UIMAD UR19, UR12, UR9, UR7 ;  /* 0x000000090c1372a4 */ /* 0x000fe2000f8e0207 */
[----:B------:R-:W-:-:S05]  /*6880*/  UMOV UR14, UR17 ;  /* 0x00000011000e7c82 */ /* 0x000fca0008000000 */
[----:B------:R-:W-:Y:S06]  /*6890*/  @!P0 BRA `(.L_x_164) ;  /* 0x0000000000288947 */ /* 0x000fec0003800000 */
        /* <DEDUP_REMOVED lines=10> */
.L_x_164:
[----:B------:R-:W-:Y:S01]  /*6940*/  UISETP.NE.AND UP0, UPT, UR38, URZ, UPT ;  /* 0x0000003f2600728c */ /* 0x000fe2000bf05270 */
[----:B------:R-:W-:Y:S01]  /*6950*/  IMAD.MOV.U32 R0, RZ, RZ, 0x1 ;  /* 0x00000001ff007424 */ /* 0x000fe200078e00ff */
[----:B------:R-:W-:Y:S01]  /*6960*/  USHF.R.U64 UR5, UR14, UR20, UR15 ;  /* 0x000000140e057299 */ /* 0x000fe2000800120f */
[----:B------:R-:W-:Y:S01]  /*6970*/  IMAD.U32 R19, RZ, RZ, UR6 ;  /* 0x00000006ff137e24 */ /* 0x000fe2000f8e00ff */
[----:B------:R-:W-:Y:S02]  /*6980*/  ULOP3.LUT UR4, UR11, UR47, URZ, 0xc0, !UPT ;  /* 0x0000002f0b047292 */ /* 0x000fe4000f8ec03f */
[----:B------:R-:W-:Y:S02]  /*6990*/  UIADD3 UR7, -UR5, URZ, URZ ;  /* 0x0000003f05077290 */ /* 0x000fe4000fffe13f */
[----:B------:R-:W-:Y:S02]  /*69a0*/  UIMAD UR4, UR44, UR5, UR4 ;  /* 0x000000052c0472a4 */ /* 0x000fe4000f8e0204 */
[----:B------:R-:W-:-:S02]  /*69b0*/  ULOP3.LUT UR10, UR10, UR43, URZ, 0xc0, !UPT ;  /* 0x0000002b0a0a7292 */ /* 0x000fc4000f8ec03f */
[----:B------:R-:W-:Y:S02]  /*69c0*/  @UP0 UIMAD UR19, UR22, UR18, UR16 ;  /* 0x00000012161302a4 */ /* 0x000fe4000f8e0210 */
[----:B------:R-:W-:Y:S01]  /*69d0*/  UIMAD UR5, UR7, UR21, UR17 ;  /* 0x00000015070572a4 */ /* 0x000fe2000f8e0211 */
[----:B------:R-:W-:Y:S02]  /*69e0*/  ULDC UR8, c[0x0][0x600] ;  /* 0x0001800000087ab9 */ /* 0x000fe40000000800 */
[----:B------:R-:W-:Y:S01]  /*69f0*/  ULDC UR7, c[0x0][0x610] ;  /* 0x0001840000077ab9 */ /* 0x000fe20000000800 */
[----:B------:R-:W-:Y:S02]  /*6a00*/  UIMAD UR5, UR5, UR8, UR10 ;  /* 0x00000008050572a4 */ /* 0x000fe4000f8e020a */
[----:B------:R-:W-:-:S04]  /*6a10*/  UIMAD UR4, UR4, UR7, UR19 ;  /* 0x00000007040472a4 */ /* 0x000fc8000f8e0213 */
[----:B------:R-:W-:Y:S02]  /*6a20*/  USEL UR7, UR5, UR4, !UP0 ;  /* 0x0000000405077287 */ /* 0x000fe4000c000000 */
[----:B------:R-:W-:-:S04]  /*6a30*/  USEL UR4, UR4, UR5, !UP0 ;  /* 0x0000000504047287 */ /* 0x000fc8000c000000 */
[----:B------:R-:W-:Y:S02]  /*6a40*/  IMAD.U32 R2, RZ, RZ, UR7 ;  /* 0x00000007ff027e24 */ /* 0x000fe4000f8e00ff */
[----:B------:R-:W-:-:S07]  /*6a50*/  IMAD.U32 R18, RZ, RZ, UR4 ;  /* 0x00000004ff127e24 */ /* 0x000fce000f8e00ff */
.L_x_162:
[----:B------:R-:W-:Y:S01]  /*6a60*/  UIADD3 UR45, UR40, UR45, URZ ;  /* 0x0000002d282d7290 */ /* 0x000fe2000fffe03f */
[----:B------:R-:W-:Y:S02]  /*6a70*/  LOP3.LUT P0, RZ, R0, 0xff, RZ, 0xc0, !PT ;  /* 0x000000ff00ff7812 */ /* 0x000fe4000780c0ff */
[----:B------:R-:W-:Y:S01]  /*6a80*/  LOP3.LUT R100, R100, 0x1, RZ, 0x3c, !PT ;  /* 0x0000000164647812 */ /* 0x000fe200078e3cff */
[----:B------:R-:W-:Y:S02]  /*6a90*/  USHF.R.U32.HI UR4, URZ, 0x2, UR45 ;  /* 0x000000023f047899 */ /* 0x000fe4000801162d */
[----:B------:R-:W-:Y:S02]  /*6aa0*/  UISETP.GT.U32.AND UP0, UPT, UR45, 0x3, UPT ;  /* 0x000000032d00788c */ /* 0x000fe4000bf04070 */
[----:B------:R-:W-:Y:S02]  /*6ab0*/  ULOP3.LUT UR4, UR4, 0x1, URZ, 0xc0, !UPT ;  /* 0x0000000104047892 */ /* 0x000fe4000f8ec03f */
[----:B------:R-:W-:-:S02]  /*6ac0*/  UISETP.LT.U32.AND UP0, UPT, UR40, 0x4, UP0 ;  /* 0x000000042800788c */ /* 0x000fc40008701070 */
[----:B------:R-:W-:Y:S02]  /*6ad0*/  UISETP.NE.U32.AND UP1, UPT, UR4, 0x1, UPT ;  /* 0x000000010400788c */ /* 0x000fe4000bf25070 */
[----:B------:R-:W-:Y:S02]  /*6ae0*/  USEL UR5, URZ, 0x1, !UP0 ;  /* 0x000000013f057887 */ /* 0x000fe4000c000000 */
[----:B------:R-:W-:Y:S02]  /*6af0*/  UISETP.GT.U32.AND UP1, UPT, UR40, 0x3, !UP1 ;  /* 0x000000032800788c */ /* 0x000fe4000cf24070 */
[----:B------:R-:W-:Y:S02]  /*6b00*/  ULOP3.LUT UR45, UR45, 0x3, URZ, 0xc0, !UPT ;  /* 0x000000032d2d7892 */ /* 0x000fe4000f8ec03f */
[----:B------:R-:W-:-:S04]  /*6b10*/  USEL UR4, URZ, 0x1, !UP1 ;  /* 0x000000013f047887 */ /* 0x000fc8000c800000 */
[----:B------:R-:W-:Y:S01]  /*6b20*/  ULOP3.LUT UR48, UR4, UR48, UR5, 0x96, !UPT ;  /* 0x0000003004307292 */ /* 0x000fe2000f8e9605 */
[----:B------:R-:W-:Y:S11]  /*6b30*/  @P0 BRA `(.L_x_165) ;  /* 0xffffffac00480947 */ /* 0x000ff6000383ffff */
[----:B------:R-:W-:Y:S05]  /*6b40*/  EXIT ;  /* 0x000000000000794d */ /* 0x000fea0003800000 */
.L_x_16:
[----:B------:R-:W-:-:S08]  /*6b50*/  ISETP.NE.AND P0, PT, RZ, UR6, PT ;  /* 0x00000006ff007c0c */ /* 0x000fd0000bf05270 */
[----:B------:R-:W0:-:S00]  /*6b60*/  USETMAXREG.DEALLOC.CTAPOOL 0x28 ;  /* 0x00000028000079c8 */ /* 0x000e0000080e0500 */
[----:B------:R-:W-:Y:S05]  /*6b70*/  @P0 EXIT ;  /* 0x000000000000094d */ /* 0x000fea0003800000 */
[----:B0-----:R-:W-:Y:S01]  /*6b80*/  LOP3.LUT P0, RZ, R4, 0xff, RZ, 0xc0, !PT ;  /* 0x000000ff04ff7812 */ /* 0x001fe2000780c0ff */
[----:B------:R-:W-:Y:S02]  /*6b90*/  IMAD.MOV.U32 R9, RZ, RZ, 0x1 ;  /* 0x00000001ff097424 */ /* 0x000fe400078e00ff */
[----:B------:R-:W-:-:S10]  /*6ba0*/  IMAD.MOV.U32 R8, RZ, RZ, RZ ;  /* 0x000000ffff087224 */ /* 0x000fd400078e00ff */
[----:B------:R-:W-:Y:S05]  /*6bb0*/  @!P0 BRA `(.L_x_166) ;  /* 0x0000000c00708947 */ /* 0x000fea0003800000 */
[----:B------:R-:W0:Y:S01]  /*6bc0*/  S2UR UR7, SR_CgaCtaId ;  /* 0x00000000000779c3 */ /* 0x000e220000008800 */
[----:B------:R-:W-:Y:S01]  /*6bd0*/  UMOV UR9, 0x1 ;  /* 0x0000000100097882 */ /* 0x000fe20000000000 */
[----:B------:R-:W-:Y:S01]  /*6be0*/  LOP3.LUT P0, RZ, R0, 0x1f, RZ, 0xc0, !PT ;  /* 0x0000001f00ff7812 */ /* 0x000fe2000780c0ff */
[----:B------:R-:W-:Y:S01]  /*6bf0*/  ULDC UR5, c[0x0][0x658] ;  /* 0x0001960000057ab9 */ /* 0x000fe20000000800 */
[----:B------:R-:W-:Y:S01]  /*6c00*/  UMOV UR8, 0xffffffff ;  /* 0xffffffff00087882 */ /* 0x000fe20000000000 */
[----:B------:R-:W-:Y:S01]  /*6c10*/  BSSY B0, `(.L_x_166) ;  /* 0x00000d6000007945 */ /* 0x000fe20003800000 */
[----:B------:R-:W-:Y:S01]  /*6c20*/  USHF.L.U32 UR8, UR8, UR5, URZ ;  /* 0x0000000508087299 */ /* 0x000fe2000800063f */
[C---:B------:R-:W-:Y:S01]  /*6c30*/  ISETP.NE.AND P3, PT, R3.reuse, RZ, PT ;  /* 0x000000ff0300720c */ /* 0x040fe20003f65270 */
[----:B------:R-:W-:Y:S01]  /*6c40*/  IMAD.MOV.U32 R0, RZ, RZ, 0x1 ;  /* 0x00000001ff007424 */ /* 0x000fe200078e00ff */
[----:B------:R-:W-:Y:S01]  /*6c50*/  ISETP.NE.OR P0, PT, R3, RZ, !P0 ;  /* 0x000000ff0300720c */ /* 0x000fe20004705670 */
[----:B------:R-:W-:Y:S01]  /*6c60*/  IMAD.MOV.U32 R9, RZ, RZ, 0x1 ;  /* 0x00000001ff097424 */ /* 0x000fe200078e00ff */
[----:B------:R-:W-:Y:S01]  /*6c70*/  ULDC UR4, c[0x0][0x600] ;  /* 0x0001800000047ab9 */ /* 0x000fe20000000800 */
[----:B------:R-:W-:Y:S01]  /*6c80*/  IMAD.MOV.U32 R8, RZ, RZ, RZ ;  /* 0x000000ffff087224 */ /* 0x000fe200078e00ff */
[----:B------:R-:W-:Y:S01]  /*6c90*/  UMOV UR19, 0x5 ;  /* 0x0000000500137882 */ /* 0x000fe20000000000 */
[----:B------:R-:W-:-:S02]  /*6ca0*/  UIADD3 UR26, UR39, 0x1, URZ ;  /* 0x00000001271a7890 */ /* 0x000fc4000fffe03f */
[----:B------:R-:W-:Y:S02]  /*6cb0*/  ULOP3.LUT UR27, UR36, 0x2, URZ, 0xfc, !UPT ;  /* 0x00000002241b7892 */ /* 0x000fe4000f8efc3f */
[----:B------:R-:W-:Y:S02]  /*6cc0*/  UIADD3 UR4, UR4, -0x1, URZ ;  /* 0xffffffff04047890 */ /* 0x000fe4000fffe03f */
[----:B------:R-:W-:Y:S02]  /*6cd0*/  USHF.L.U32 UR5, UR9, UR5, URZ ;  /* 0x0000000509057299 */ /* 0x000fe4000800063f */
[----:B------:R-:W-:Y:S02]  /*6ce0*/  ULOP3.LUT UR17, URZ, UR8, URZ, 0x33, !UPT ;  /* 0x000000083f117292 */ /* 0x000fe4000f8e333f */
[----:B0-----:R-:W-:Y:S02]  /*6cf0*/  ULOP3.LUT UR6, UR7, 0x1, URZ, 0xc0, !UPT ;  /* 0x0000000107067892 */ /* 0x001fe4000f8ec03f */
[----:B------:R-:W-:-:S02]  /*6d00*/  USHF.R.U32.HI UR28, URZ, 0x1, UR7 ;  /* 0x000000013f1c7899 */ /* 0x000fc40008011607 */
[----:B------:R-:W-:Y:S02]  /*6d10*/  USHF.L.U32 UR13, UR7, 0x6, URZ ;  /* 0x00000006070d7899 */ /* 0x000fe4000800063f */
[----:B------:R-:W-:Y:S02]  /*6d20*/  USHF.L.U32 UR16, UR7, 0xc, URZ ;  /* 0x0000000c07107899 */ /* 0x000fe4000800063f */
[----:B------:R-:W-:Y:S02]  /*6d30*/  ULOP3.LUT UR7, UR7, 0xfffffffe, URZ, 0xc0, !UPT ;  /* 0xfffffffe07077892 */ /* 0x000fe4000f8ec03f */
[----:B------:R-:W-:Y:S02]  /*6d40*/  UISETP.GT.U32.AND UP0, UPT, UR6, 0xffff, UPT ;  /* 0x0000ffff0600788c */ /* 0x000fe4000bf04070 */
[----:B------:R-:W-:Y:S02]  /*6d50*/  USHF.L.U32 UR18, UR9, UR7, URZ ;  /* 0x0000000709127299 */ /* 0x000fe4000800063f */
[----:B------:R-:W-:-:S02]  /*6d60*/  ULOP3.LUT UR7, UR7, 0x1, URZ, 0xfc, !UPT ;  /* 0x0000000107077892 */ /* 0x000fc4000f8efc3f */
[----:B------:R-:W-:Y:S02]  /*6d70*/  USEL UR6, UR6, 0xffff, !UP0 ;  /* 0x0000ffff06067887 */ /* 0x000fe4000c000000 */
[----:B------:R-:W-:Y:S02]  /*6d80*/  USHF.L.U32 UR7, UR9, UR7, URZ ;  /* 0x0000000709077299 */ /* 0x000fe4000800063f */
[----:B------:R-:W-:Y:S02]  /*6d90*/  ULOP3.LUT UR6, UR6, 0xffff, URZ, 0xc0, !UPT ;  /* 0x0000ffff06067892 */ /* 0x000fe4000f8ec03f */
[----:B------:R-:W-:Y:S02]  /*6da0*/  ULOP3.LUT UR13, UR13, 0x40, URZ, 0xc0, !UPT ;  /* 0x000000400d0d7892 */ /* 0x000fe4000f8ec03f */
[----:B------:R-:W-:Y:S02]  /*6db0*/  ULOP3.LUT UR16, UR16, 0x1000, URZ, 0xc0, !UPT ;  /* 0x0000100010107892 */ /* 0x000fe4000f8ec03f */
[----:B------:R-:W-:-:S02]  /*6dc0*/  ULOP3.LUT UR18, UR18, UR7, URZ, 0xfc, !UPT ;  /* 0x0000000712127292 */ /* 0x000fc4000f8efc3f */
[----:B------:R-:W-:Y:S01]  /*6dd0*/  USHF.L.U32 UR19, UR19, UR6, URZ ;  /* 0x0000000613137299 */ /* 0x000fe2000800063f */
[----:B------:R-:W-:-:S11]  /*6de0*/  ULDC.64 UR22, c[0x0][0x198] ;  /* 0x0000660000167ab9 */ /* 0x000fd60000000a00 */
.L_x_178:
[----:B------:R-:W-:-:S03]  /*6df0*/  UMOV UR6, 0xffffffff ;  /* 0xffffffff00067882 */ /* 0x000fc60000000000 */
[----:B------:R-:W-:Y:S05]  /*6e00*/  BRA.DIV UR6, `(.L_x_167) ;  /* 0x0000000e06f47947 */ /* 0x000fea000b800000 */
[----:B------:R-:W-:-:S13]  /*6e10*/  ELECT P6, URZ, PT ;  /* 0x00000000003f782f */ /* 0x000fda00038c0000 */
.L_x_191:
[----:B------:R-:W0:Y:S01]  /*6e20*/  LDC R3, c[0x0][0x28c] ;  /* 0x0000a300ff037b82 */ /* 0x000e220000000800 */
[----:B------:R-:W-:Y:S01]  /*6e30*/  BSSY B1, `(.L_x_168) ;  /* 0x000003e000017945 */ /* 0x000fe20003800000 */
[----:B0-----:R-:W-:-:S13]  /*6e40*/  ISETP.LT.OR P6, PT, R3, 0x1, !P6 ;  /* 0x000000010300780c */ /* 0x001fda00077c1670 */
[----:B------:R-:W-:Y:S05]  /*6e50*/  @P6 BRA `(.L_x_169) ;  /* 0x0000000000ec6947 */ /* 0x000fea0003800000 */
[----:B------:R-:W-:Y:S01]  /*6e60*/  LEA R18, R18, UR28, 0x1 ;  /* 0x0000001c12127c11 */ /* 0x000fe2000f8e08ff */
[----:B------:R-:W-:Y:S01]  /*6e70*/  IMAD.MOV.U32 R11, RZ, RZ, RZ ;  /* 0x000000ffff0b7224 */ /* 0x000fe200078e00ff */
[----:B------:R-:W-:Y:S01]  /*6e80*/  LEA R6, R2, UR13, 0x7 ;  /* 0x0000000d02067c11 */ /* 0x000fe2000f8e38ff */
[----:B------:R-:W-:Y:S02]  /*6e90*/  IMAD.U32 R12, RZ, RZ, UR26 ;  /* 0x0000001aff0c7e24 */ /* 0x000fe4000f8e00ff */
[----:B------:R-:W-:Y:S02]  /*6ea0*/  IMAD.MOV.U32 R2, RZ, RZ, R9 ;  /* 0x000000ffff027224 */ /* 0x000fe400078e0009 */
[----:B------:R-:W-:Y:S02]  /*6eb0*/  IMAD.MOV.U32 R3, RZ, RZ, R8 ;  /* 0x000000ffff037224 */ /* 0x000fe400078e0008 */
[----:B------:R-:W-:-:S07]  /*6ec0*/  IMAD.SHL.U32 R18, R18, 0x20, RZ ;  /* 0x0000002012127824 */ /* 0x000fce00078e00ff */
.L_x_173:
[----:B------:R-:W0:Y:S01]  /*6ed0*/  S2R R5, SR_CgaCtaId ;  /* 0x0000000000057919 */ /* 0x000e220000008800 */
[----:B------:R-:W-:-:S04]  /*6ee0*/  MOV R4, 0x400 ;  /* 0x0000040000047802 */ /* 0x000fc80000000f00 */
[----:B0-----:R-:W-:Y:S02]  /*6ef0*/  LEA R10, R5, R4, 0x18 ;  /* 0x00000004050a7211 */ /* 0x001fe400078ec0ff */
[----:B------:R-:W-:Y:S01]  /*6f00*/  SHF.L.U32 R4, R2, 0x1f, RZ ;  /* 0x0000001f02047819 */ /* 0x000fe200000006ff */
[----:B------:R-:W0:Y:S02]  /*6f10*/  @!P3 LDC R5, c[0x0][0x500] ;  /* 0x00014000ff05bb82 */ /* 0x000e240000000800 */
[----:B------:R-:W-:-:S04]  /*6f20*/  IMAD R7, R3, 0x8, R10 ;  /* 0x0000000803077824 */ /* 0x000fc800078e020a */
[----:B------:R-:W1:Y:S02]  /*6f30*/  SYNCS.PHASECHK.TRANS64.TRYWAIT P1, [R7+URZ+0x20], R4 ;  /* 0x00002004070075a7 */ /* 0x000e64000802017f */
[----:B-1----:R-:W-:Y:S05]  /*6f40*/  @!P1 BRA `(.L_x_170) ;  /* 0x0000000c00c49947 */ /* 0x002fea0003800000 */
.L_x_192:
[----:B------:R-:W-:Y:S01]  /*6f50*/  UPRMT UR6, UR27, 0x9910, URZ ;  /* 0x000099101b067896 */ /* 0x000fe2000800003f */
[----:B0-----:R0:W-:Y:S03]  /*6f60*/  @!P3 SYNCS.ARRIVE.TRANS64 RZ, [R7+URZ], R5 ;  /* 0x0000000507ffb9a7 */ /* 0x0011e6000800003f */
[----:B------:R-:W-:-:S06]  /*6f70*/  UISETP.NE.AND UP0, UPT, UR6, 0x2, UPT ;  /* 0x000000020600788c */ /* 0x000fcc000bf05270 */
[----:B------:R-:W-:-:S13]  /*6f80*/  PLOP3.LUT P1, PT, PT, PT, UP0, 0x80, 0x0 ;  /* 0x000000000000781c */ /* 0x000fda0003f2f008 */
[----:B0-----:R-:W-:Y:S05]  /*6f90*/  @P1 BRA `(.L_x_171) ;  /* 0x0000000000041947 */ /* 0x001fea0003800000 */
[----:B------:R-:W-:Y:S01]  /*6fa0*/  BPT.TRAP 0x1 ;  /* 0x000000040000795c */ /* 0x000fe20000300000 */
.L_x_171:
[----:B------:R-:W-:Y:S05]  /*6fb0*/  @P0 BRA `(.L_x_172) ;  /* 0x0000000000040947 */ /* 0x000fea0003800000 */
[----:B------:R-:W-:Y:S01]  /*6fc0*/  BPT.TRAP 0x1 ;  /* 0x000000040000795c */ /* 0x000fe20000300000 */
.L_x_172:
[C---:B-1----:R-:W-:Y:S01]  /*6fd0*/  LEA R4, R3.reuse, UR28, 0x1 ;  /* 0x0000001c03047c11 */ /* 0x042fe2000f8e08ff */
[----:B------:R-:W-:Y:S01]  /*6fe0*/  VIADD R12, R12, 0xffffffff ;  /* 0xffffffff0c0c7836 */ /* 0x000fe20000000000 */
[----:B------:R-:W-:Y:S01]  /*6ff0*/  LEA R5, R3, UR16, 0xd ;  /* 0x0000001003057c11 */ /* 0x000fe2000f8e68ff */
[----:B------:R-:W-:Y:S01]  /*7000*/  UIADD3 UR14, UP0, UR22, 0xf0, URZ ;  /* 0x000000f0160e7890 */ /* 0x000fe2000ff1e03f */
[----:B------:R-:W-:Y:S01]  /*7010*/  R2UR UR24, R18 ;  /* 0x00000000121872ca */ /* 0x000fe200000e0000 */
[----:B------:R-:W-:Y:S01]  /*7020*/  IMAD.SHL.U32 R4, R4, 0x800, RZ ;  /* 0x0000080004047824 */ /* 0x000fe200078e00ff */
[----:B------:R-:W-:Y:S01]  /*7030*/  R2UR UR9, R7 ;  /* 0x00000000070972ca */ /* 0x000fe200000e0000 */
[--C-:B------:R-:W-:Y:S01]  /*7040*/  IMAD R5, R5, 0x2, R10.reuse ;  /* 0x0000000205057824 */ /* 0x100fe200078e020a */
[----:B------:R-:W-:Y:S01]  /*7050*/  R2UR UR10, R11 ;  /* 0x000000000b0a72ca */ /* 0x000fe200000e0000 */
[----:B------:R-:W-:Y:S01]  /*7060*/  IMAD R4, R4, 0x2, R10 ;  /* 0x0000000204047824 */ /* 0x000fe200078e020a */
[----:B------:R-:W-:Y:S01]  /*7070*/  R2UR UR12, R19 ;  /* 0x00000000130c72ca */ /* 0x000fe200000e0000 */
[----:B------:R-:W-:Y:S01]  /*7080*/  UIADD3 UR30, UP1, UR22, 0x1f0, URZ ;  /* 0x000001f0161e7890 */ /* 0x000fe2000ff3e03f */
[----:B------:R-:W-:Y:S01]  /*7090*/  R2UR UR11, R5 ;  /* 0x00000000050b72ca */ /* 0x000fe200000e0000 */
[----:B------:R-:W-:Y:S01]  /*70a0*/  UIADD3.X UR15, URZ, UR23, URZ, UP0, !UPT ;  /* 0x000000173f0f7290 */ /* 0x000fe200087fe43f */
[----:B------:R-:W-:Y:S01]  /*70b0*/  R2UR UR8, R4 ;  /* 0x00000000040872ca */ /* 0x000fe200000e0000 */
[----:B------:R-:W-:Y:S01]  /*70c0*/  UPRMT UR20, URZ, 0x5410, UR19 ;  /* 0x000054103f147896 */ /* 0x000fe20008000013 */
[----:B------:R-:W-:Y:S01]  /*70d0*/  R2UR UR25, R6 ;  /* 0x00000000061972ca */ /* 0x000fe200000e0000 */
[----:B------:R-:W-:Y:S01]  /*70e0*/  VIADD R3, R3, 0x1 ;  /* 0x0000000103037836 */ /* 0x000fe20000000000 */
[----:B------:R-:W-:Y:S01]  /*70f0*/  ISETP.GT.AND P2, PT, R12, 0x1, PT ;  /* 0x000000010c00780c */ /* 0x000fe20003f44270 */
[----:B------:R-:W-:Y:S01]  /*7100*/  UPRMT UR29, URZ, 0x5410, UR18 ;  /* 0x000054103f1d7896 */ /* 0x000fe20008000012 */
[----:B------:R-:W-:Y:S01]  /*7110*/  VIADD R11, R11, 0x40 ;  /* 0x000000400b0b7836 */ /* 0x000fe20000000000 */
[----:B------:R-:W-:Y:S01]  /*7120*/  UIADD3.X UR31, URZ, UR23, URZ, UP1, !UPT ;  /* 0x000000173f1f7290 */ /* 0x000fe20008ffe43f */
[C---:B------:R-:W-:Y:S01]  /*7130*/  ISETP.NE.AND P1, PT, R3.reuse, 0x4, PT ;  /* 0x000000040300780c */ /* 0x040fe20003f25270 */
[----:B------:R-:W-:Y:S01]  /*7140*/  UMOV UR6, 0x0 ;  /* 0x0000000000067882 */ /* 0x000fe20000000000 */
[----:B------:R-:W-:Y:S01]  /*7150*/  UMOV UR7, 0x10000000 ;  /* 0x1000000000077882 */ /* 0x000fe20000000000 */
[----:B------:R-:W-:Y:S01]  /*7160*/  UIADD3 UR21, UR11, 0x8180, URZ ;  /* 0x000081800b157890 */ /* 0x000fe2000fffe03f */
[----:B------:R-:W-:Y:S01]  /*7170*/  SEL R5, RZ, 0x1, P1 ;  /* 0x00000001ff057807 */ /* 0x000fe20000800000 */
[----:B------:R-:W-:Y:S01]  /*7180*/  UIADD3 UR8, UR8, 0x180, URZ ;  /* 0x0000018008087890 */ /* 0x000fe2000fffe03f */
[----:B------:R-:W-:Y:S01]  /*7190*/  SEL R3, R3, RZ, P1 ;  /* 0x000000ff03037207 */ /* 0x000fe20000800000 */
[----:B------:R-:W-:Y:S01]  /*71a0*/  UMOV UR11, UR24 ;  /* 0x00000018000b7c82 */ /* 0x000fe20008000000 */
[----:B------:R-:W-:-:S06]  /*71b0*/  LOP3.LUT R2, R2, R5, RZ, 0x3c, !PT ;  /* 0x0000000502027212 */ /* 0x000fcc00078e3cff */
[----:B------:R0:W-:Y:S02]  /*71c0*/  UTMALDG.3D.MULTICAST [UR8], [UR14], UR20, desc[UR6] ;  /* 0x000006080e0073b4 */ /* 0x0001e40008011814 */
[----:B0-----:R-:W-:Y:S01]  /*71d0*/  UMOV UR8, UR21 ;  /* 0x0000001500087c82 */ /* 0x001fe20008000000 */
[----:B------:R-:W-:Y:S02]  /*71e0*/  UMOV UR11, UR25 ;  /* 0x00000019000b7c82 */ /* 0x000fe40008000000 */
[----:B------:R0:W-:Y:S02]  /*71f0*/  UTMALDG.3D.MULTICAST [UR8], [UR30], UR29, desc[UR6] ;  /* 0x000006081e0073b4 */ /* 0x0001e4000801181d */
[----:B0-----:R-:W-:Y:S05]  /*7200*/  @P2 BRA `(.L_x_173) ;  /* 0xfffffffc00302947 */ /* 0x001fea000383ffff */
.L_x_169:
[----:B------:R-:W-:Y:S05]  /*7210*/  BSYNC B1 ;  /* 0x0000000000017941 */ /* 0x000fea0003800000 */
.L_x_168:
[----:B------:R-:W-:Y:S01]  /*7220*/  LOP3.LUT P4, RZ, R0, 0xff, RZ, 0xc0, !PT ;  /* 0x000000ff00ff7812 */ /* 0x000fe2000788c0ff */
[----:B------:R-:W-:Y:S01]  /*7230*/  VIADD R8, R8, UR39 ;  /* 0x0000002708087c36 */ /* 0x000fe20008000000 */
[----:B------:R-:W-:Y:S01]  /*7240*/  ULDC.64 UR6, c[0x0][0x650] ;  /* 0x0001940000067ab9 */ /* 0x000fe20000000a00 */
[----:B------:R-:W-:Y:S01]  /*7250*/  BSSY B1, `(.L_x_174) ;  /* 0x000006f000017945 */ /* 0x000fe20003800000 */
[----:B------:R-:W-:Y:S02]  /*7260*/  IMAD.MOV.U32 R18, RZ, RZ, -0x1 ;  /* 0xffffffffff127424 */ /* 0x000fe400078e00ff */
[----:B------:R-:W-:Y:S01]  /*7270*/  SHF.R.U32.HI R0, RZ, 0x2, R8 ;  /* 0x00000002ff007819 */ /* 0x000fe20000011608 */
[----:B------:R-:W-:Y:S01]  /*7280*/  IMAD.MOV.U32 R19, RZ, RZ, -0x1 ;  /* 0xffffffffff137424 */ /* 0x000fe200078e00ff */
[----:B------:R-:W-:Y:S02]  /*7290*/  ISETP.GT.U32.AND P1, PT, R8, 0x3, PT ;  /* 0x000000030800780c */ /* 0x000fe40003f24070 */
[----:B------:R-:W-:-:S02]  /*72a0*/  LOP3.LUT R0, R0, 0x1, RZ, 0xc0, !PT ;  /* 0x0000000100007812 */ /* 0x000fc400078ec0ff */
[----:B------:R-:W-:Y:S01]  /*72b0*/  LOP3.LUT R8, R8, 0x3, RZ, 0xc0, !PT ;  /* 0x0000000308087812 */ /* 0x000fe200078ec0ff */
[----:B------:R-:W0:Y:S01]  /*72c0*/  @P4 S2R R3, SR_CgaCtaId ;  /* 0x0000000000034919 */ /* 0x000e220000008800 */
[----:B------:R-:W-:Y:S02]  /*72d0*/  @P4 MOV R2, 0x400 ;  /* 0x0000040000024802 */ /* 0x000fe40000000f00 */
[----:B------:R-:W-:Y:S02]  /*72e0*/  ISETP.NE.U32.AND P2, PT, R0, 0x1, PT ;  /* 0x000000010000780c */ /* 0x000fe40003f45070 */
[----:B0-----:R-:W-:Y:S01]  /*72f0*/  @P4 LEA R2, R3, R2, 0x18 ;  /* 0x0000000203024211 */ /* 0x001fe200078ec0ff */
[----:B------:R-:W-:-:S03]  /*7300*/  IMAD.U32 R3, RZ, RZ, UR39 ;  /* 0x00000027ff037e24 */ /* 0x000fc6000f8e00ff */
[----:B------:R0:W-:Y:S01]  /*7310*/  @P4 SYNCS.ARRIVE.TRANS64.A1T0 RZ, [R2+URZ+0x78], RZ ;  /* 0x000078ff02ff49a7 */ /* 0x0001e2000810003f */
[----:B------:R-:W-:Y:S02]  /*7320*/  IADD3 R16, P4, R16, UR52, RZ ;  /* 0x0000003410107c10 */ /* 0x000fe4000ff9e0ff */
[----:B------:R-:W-:Y:S02]  /*7330*/  ISETP.LT.U32.AND P1, PT, R3, 0x4, P1 ;  /* 0x000000040300780c */ /* 0x000fe40000f21070 */
[----:B------:R-:W-:Y:S02]  /*7340*/  IADD3.X R17, R17, UR37, RZ, P4, !PT ;  /* 0x0000002511117c10 */ /* 0x000fe4000a7fe4ff */
[----:B------:R-:W-:Y:S02]  /*7350*/  ISETP.GE.U32.AND P4, PT, R16, UR6, PT ;  /* 0x0000000610007c0c */ /* 0x000fe4000bf86070 */
[----:B------:R-:W-:Y:S02]  /*7360*/  SEL R0, RZ, 0x1, !P1 ;  /* 0x00000001ff007807 */ /* 0x000fe40004800000 */
[----:B------:R-:W-:-:S02]  /*7370*/  ISETP.GE.U32.AND.EX P1, PT, R17, UR7, PT, P4 ;  /* 0x0000000711007c0c */ /* 0x000fc4000bf26140 */
[----:B------:R-:W-:Y:S02]  /*7380*/  ISETP.GT.U32.AND P2, PT, R3, 0x3, !P2 ;  /* 0x000000030300780c */ /* 0x000fe40005744070 */
[----:B------:R-:W-:Y:S02]  /*7390*/  PRMT R3, RZ, 0x7610, R3 ;  /* 0x00007610ff037816 */ /* 0x000fe40000000003 */
[----:B0-----:R-:W-:-:S04]  /*73a0*/  SEL R2, RZ, 0x1, !P2 ;  /* 0x00000001ff027807 */ /* 0x001fc80005000000 */
[--C-:B------:R-:W-:Y:S01]  /*73b0*/  LOP3.LUT R9, R2, R9, R0.reuse, 0x96, !PT ;  /* 0x0000000902097212 */ /* 0x100fe200078e9600 */
[----:B------:R-:W-:Y:S01]  /*73c0*/  IMAD.MOV.U32 R2, RZ, RZ, -0x1 ;  /* 0xffffffffff027424 */ /* 0x000fe200078e00ff */
[----:B------:R-:W-:Y:S01]  /*73d0*/  PRMT R0, RZ, 0x7610, R0 ;  /* 0x00007610ff007816 */ /* 0x000fe20000000000 */
[----:B------:R-:W-:Y:S06]  /*73e0*/  @P1 BRA `(.L_x_175) ;  /* 0x0000000400541947 */ /* 0x000fec0003800000 */
[----:B------:R-:W0:Y:S01]  /*73f0*/  S2UR UR6, SR_CTAID.X ;  /* 0x00000000000679c3 */ /* 0x000e220000002500 */
[----:B------:R-:W-:Y:S01]  /*7400*/  ULDC.64 UR8, c[0x0][0x628] ;  /* 0x00018a0000087ab9 */ /* 0x000fe20000000a00 */
[----:B------:R-:W-:Y:S01]  /*7410*/  ULDC UR7, c[0x0][0x150] ;  /* 0x0000540000077ab9 */ /* 0x000fe20000000800 */
[----:B------:R-:W-:Y:S01]  /*7420*/  ISETP.NE.U32.AND P1, PT, RZ, UR8, PT ;  /* 0x00000008ff007c0c */ /* 0x000fe2000bf25070 */
[----:B------:R-:W-:Y:S01]  /*7430*/  ULDC UR10, c[0x0][0x630] ;  /* 0x00018c00000a7ab9 */ /* 0x000fe20000000800 */
[----:B------:R-:W-:Y:S01]  /*7440*/  ULDC UR12, c[0x0][0x154] ;  /* 0x00005500000c7ab9 */ /* 0x000fe20000000800 */
[----:B------:R-:W-:Y:S01]  /*7450*/  IMAD.MOV.U32 R2, RZ, RZ, R16 ;  /* 0x000000ffff027224 */ /* 0x000fe200078e0010 */
[----:B------:R-:W-:Y:S01]  /*7460*/  ISETP.NE.AND.EX P1, PT, RZ, UR9, PT, P1 ;  /* 0x00000009ff007c0c */ /* 0x000fe2000bf25310 */
[----:B------:R-:W1:Y:S01]  /*7470*/  S2UR UR11, SR_CTAID.Y ;  /* 0x00000000000b79c3 */ /* 0x000e620000002600 */
[----:B0-----:R-:W-:-:S05]  /*7480*/  I2FP.F32.U32 R3, UR6 ;  /* 0x0000000600037c45 */ /* 0x001fca0008201000 */
[----:B------:R-:W-:Y:S01]  /*7490*/  FMUL R10, R3, UR7 ;  /* 0x00000007030a7c20 */ /* 0x000fe20008400000 */
[----:B------:R-:W-:-:S05]  /*74a0*/  IMAD.MOV.U32 R3, RZ, RZ, R17 ;  /* 0x000000ffff037224 */ /* 0x000fca00078e0011 */
[----:B------:R-:W-:Y:S05]  /*74b0*/  @!P1 BRA `(.L_x_176) ;  /* 0x0000000000289947 */ /* 0x000fea0003800000 */
[----:B------:R-:W-:Y:S02]  /*74c0*/  ULDC UR7, c[0x0][0x634] ;  /* 0x00018d0000077ab9 */ /* 0x000fe40000000800 */
[----:B------:R-:W-:-:S05]  /*74d0*/  IADD3 R7, P1, R16, UR7, RZ ;  /* 0x0000000710077c10 */ /* 0x000fca000ff3e0ff */
[----:B------:R-:W-:-:S04]  /*74e0*/  IMAD.X R11, RZ, RZ, R17, P1 ;  /* 0x000000ffff0b7224 */ /* 0x000fc800008e0611 */
[----:B------:R-:W-:-:S04]  /*74f0*/  IMAD.WIDE.U32 R4, R11, UR8, RZ ;  /* 0x000000080b047c25 */ /* 0x000fc8000f8e00ff */
[----:B------:R-:W-:-:S04]  /*7500*/  IMAD.WIDE.U32 R4, P1, R7, UR9, R4 ;  /* 0x0000000907047c25 */ /* 0x000fc8000f820004 */
[----:B------:R-:W-:-:S04]  /*7510*/  IMAD.WIDE.U32 R6, R7, UR8, RZ ;  /* 0x0000000807067c25 */ /* 0x000fc8000f8e00ff */
[----:B------:R-:W-:Y:S01]  /*7520*/  IMAD.X R3, RZ, RZ, RZ, P1 ;  /* 0x000000ffff037224 */ /* 0x000fe200008e06ff */
[----:B------:R-:W-:Y:S01]  /*7530*/  IADD3 RZ, P1, R7, R4, RZ ;  /* 0x0000000407ff7210 */ /* 0x000fe20007f3e0ff */
[----:B------:R-:W-:-:S04]  /*7540*/  IMAD.MOV.U32 R2, RZ, RZ, R5 ;  /* 0x000000ffff027224 */ /* 0x000fc800078e0005 */
[----:B------:R-:W-:-:S08]  /*7550*/  IMAD.WIDE.U32.X R2, R11, UR9, R2, P1 ;  /* 0x000000090b027c25 */ /* 0x000fd000088e0402 */
.L_x_176:
[--C-:B------:R-:W-:Y:S01]  /*7560*/  SHF.R.U64 R19, R2, UR10, R3.reuse ;  /* 0x0000000a02137c19 */ /* 0x100fe20008001203 */
[----:B------:R-:W0:Y:S01]  /*7570*/  F2I.U32.TRUNC.NTZ R10, R10 ;  /* 0x0000000a000a7305 */ /* 0x000e22000020f000 */
[----:B------:R-:W-:Y:S01]  /*7580*/  SHF.R.U32.HI R2, RZ, UR10, R3 ;  /* 0x0000000aff027c19 */ /* 0x000fe20008011603 */
[----:B------:R-:W-:Y:S01]  /*7590*/  ULDC.64 UR8, c[0x0][0x620] ;  /* 0x0001880000087ab9 */ /* 0x000fe20000000a00 */
[----:B------:R-:W-:Y:S01]  /*75a0*/  IADD3 R5, P1, RZ, -R19, RZ ;  /* 0x80000013ff057210 */ /* 0x000fe20007f3e0ff */
[----:B------:R-:W-:Y:S01]  /*75b0*/  ULDC.64 UR14, c[0x0][0x640] ;  /* 0x00019000000e7ab9 */ /* 0x000fe20000000a00 */
[----:B-1----:R-:W-:Y:S01]  /*75c0*/  I2FP.F32.U32 R4, UR11 ;  /* 0x0000000b00047c45 */ /* 0x002fe20008201000 */
[----:B------:R-:W1:Y:S01]  /*75d0*/  LDC R15, c[0x0][0x610] ;  /* 0x00018400ff0f7b82 */ /* 0x000e620000000800 */
[----:B------:R-:W-:Y:S01]  /*75e0*/  ULDC UR10, c[0x0][0x658] ;  /* 0x00019600000a7ab9 */ /* 0x000fe20000000800 */
[----:B------:R-:W-:Y:S01]  /*75f0*/  IMAD.X R2, RZ, RZ, ~R2, P1 ;  /* 0x000000ffff027224 */ /* 0x000fe200008e0e02 */
[----:B------:R-:W-:Y:S01]  /*7600*/  ISETP.NE.U32.AND P1, PT, RZ, UR14, PT ;  /* 0x0000000eff007c0c */ /* 0x000fe2000bf25070 */
[----:B------:R-:W-:Y:S01]  /*7610*/  FMUL R6, R4, UR12 ;  /* 0x0000000c04067c20 */ /* 0x000fe20008400000 */
[----:B------:R-:W-:Y:S01]  /*7620*/  ULDC UR12, c[0x0][0x648] ;  /* 0x00019200000c7ab9 */ /* 0x000fe20000000800 */
[----:B------:R-:W-:Y:S01]  /*7630*/  IMAD R4, R2, UR8, RZ ;  /* 0x0000000802047c24 */ /* 0x000fe2000f8e02ff */
[----:B------:R-:W-:Y:S01]  /*7640*/  ISETP.NE.AND.EX P1, PT, RZ, UR15, PT, P1 ;  /* 0x0000000fff007c0c */ /* 0x000fe2000bf25310 */
[C---:B------:R-:W-:Y:S01]  /*7650*/  IMAD.WIDE.U32 R2, R5.reuse, UR8, R16 ;  /* 0x0000000805027c25 */ /* 0x040fe2000f8e0010 */
[----:B0-----:R-:W-:Y:S01]  /*7660*/  R2UR UR7, R10 ;  /* 0x000000000a0772ca */ /* 0x001fe200000e0000 */
[----:B------:R-:W0:Y:S01]  /*7670*/  F2I.U32.TRUNC.NTZ R6, R6 ;  /* 0x0000000600067305 */ /* 0x000e22000020f000 */
[----:B------:R-:W-:Y:S01]  /*7680*/  ULDC UR8, c[0x0][0x618] ;  /* 0x0001860000087ab9 */ /* 0x000fe20000000800 */
[----:B------:R-:W-:-:S04]  /*7690*/  IMAD R5, R5, UR9, R4 ;  /* 0x0000000905057c24 */ /* 0x000fc8000f8e0204 */
[----:B------:R-:W-:-:S05]  /*76a0*/  IMAD.IADD R3, R3, 0x1, R5 ;  /* 0x0000000103037824 */ /* 0x000fca00078e0205 */
[--C-:B------:R-:W-:Y:S02]  /*76b0*/  SHF.R.U64 R10, R2, UR8, R3.reuse ;  /* 0x00000008020a7c19 */ /* 0x100fe40008001203 */
[----:B------:R-:W-:Y:S01]  /*76c0*/  SHF.R.U32.HI R3, RZ, UR8, R3 ;  /* 0x00000008ff037c19 */ /* 0x000fe20008011603 */
[----:B------:R-:W-:Y:S01]  /*76d0*/  ULDC UR8, c[0x0][0x608] ;  /* 0x0001820000087ab9 */ /* 0x000fe20000000800 */
[----:B0-----:R-:W-:Y:S02]  /*76e0*/  R2UR UR9, R6 ;  /* 0x00000000060972ca */ /* 0x001fe400000e0000 */
[--C-:B------:R-:W-:Y:S02]  /*76f0*/  SHF.R.U64 R12, R10, UR8, R3.reuse ;  /* 0x000000080a0c7c19 */ /* 0x100fe40008001203 */
[----:B------:R-:W-:Y:S01]  /*7700*/  SHF.R.U32.HI R3, RZ, UR8, R3 ;  /* 0x00000008ff037c19 */ /* 0x000fe20008011603 */
[----:B------:R-:W-:-:S03]  /*7710*/  UIADD3 UR8, -UR7, URZ, URZ ;  /* 0x0000003f07087290 */ /* 0x000fc6000fffe13f */
[--C-:B------:R-:W-:Y:S01]  /*7720*/  SHF.R.U64 R13, R12, UR10, R3.reuse ;  /* 0x0000000a0c0d7c19 */ /* 0x100fe20008001203 */
[----:B------:R-:W-:Y:S01]  /*7730*/  ULDC UR7, c[0x0][0x144] ;  /* 0x0000510000077ab9 */ /* 0x000fe20000000800 */
[----:B------:R-:W-:-:S03]  /*7740*/  SHF.R.U32.HI R3, RZ, UR10, R3 ;  /* 0x0000000aff037c19 */ /* 0x000fc60008011603 */
[----:B------:R-:W-:Y:S01]  /*7750*/  IMAD.MOV.U32 R2, RZ, RZ, R13 ;  /* 0x000000ffff027224 */ /* 0x000fe200078e000d */
[----:B------:R-:W-:Y:S06]  /*7760*/  @!P1 BRA `(.L_x_177) ;  /* 0x0000000000289947 */ /* 0x000fec0003800000 */
        /* <DEDUP_REMOVED lines=10> */
.L_x_177:
[----:B------:R-:W-:Y:S01]  /*7810*/  UISETP.NE.AND UP0, UPT, UR38, URZ, UPT ;  /* 0x0000003f2600728c */ /* 0x000fe2000bf05270 */
[----:B------:R-:W-:Y:S01]  /*7820*/  SHF.R.U64 R3, R2, UR12, R3 ;  /* 0x0000000c02037c19 */ /* 0x000fe20008001203 */
[----:B------:R-:W-:Y:S01]  /*7830*/  UIADD3 UR9, -UR9, URZ, URZ ;  /* 0x0000003f09097290 */ /* 0x000fe2000fffe13f */
[----:B------:R-:W-:Y:S01]  /*7840*/  LOP3.LUT R2, R12, UR17, RZ, 0xc0, !PT ;  /* 0x000000110c027c12 */ /* 0x000fe2000f8ec0ff */
[----:B------:R-:W-:Y:S01]  /*7850*/  UIMAD UR6, UR7, UR8, UR6 ;  /* 0x00000008070672a4 */ /* 0x000fe2000f8e0206 */
[----:B------:R-:W-:Y:S01]  /*7860*/  LOP3.LUT R5, R10, UR4, RZ, 0xc0, !PT ;  /* 0x000000040a057c12 */ /* 0x000fe2000f8ec0ff */
[----:B------:R-:W-:Y:S01]  /*7870*/  IMAD.MOV R4, RZ, RZ, -R3 ;  /* 0x000000ffff047224 */ /* 0x000fe200078e0a03 */
[----:B------:R-:W-:Y:S01]  /*7880*/  ULDC UR7, c[0x0][0x148] ;  /* 0x0000520000077ab9 */ /* 0x000fe20000000800 */
[----:B------:R-:W-:Y:S01]  /*7890*/  IMAD R18, R3, UR5, R2 ;  /* 0x0000000503127c24 */ /* 0x000fe2000f8e0202 */
[----:B------:R-:W-:Y:S01]  /*78a0*/  PLOP3.LUT P1, PT, PT, PT, UP0, 0x80, 0x0 ;  /* 0x000000000000781c */ /* 0x000fe20003f2f008 */
[----:B------:R-:W-:Y:S01]  /*78b0*/  IMAD.MOV.U32 R3, RZ, RZ, 0x1 ;  /* 0x00000001ff037424 */ /* 0x000fe200078e00ff */
[----:B------:R-:W-:-:S03]  /*78c0*/  @UP0 UIMAD UR6, UR7, UR9, UR11 ;  /* 0x00000009070602a4 */ /* 0x000fc6000f8e020b */
[----:B------:R-:W-:Y:S02]  /*78d0*/  ULDC UR7, c[0x0][0x638] ;  /* 0x00018e0000077ab9 */ /* 0x000fe40000000800 */
[----:B------:R-:W-:Y:S02]  /*78e0*/  IMAD R2, R4, UR7, R13 ;  /* 0x0000000704027c24 */ /* 0x000fe4000f8e020d */
[----:B-1----:R-:W-:Y:S01]  /*78f0*/  IMAD R18, R18, R15, UR6 ;  /* 0x0000000612127e24 */ /* 0x002fe2000f8e020f */
[----:B------:R-:W-:Y:S02]  /*7900*/  ULDC UR6, c[0x0][0x600] ;  /* 0x0001800000067ab9 */ /* 0x000fe40000000800 */
[----:B------:R-:W-:-:S05]  /*7910*/  IMAD R5, R2, UR6, R5 ;  /* 0x0000000602057c24 */ /* 0x000fca000f8e0205 */
[----:B------:R-:W-:Y:S02]  /*7920*/  SEL R2, R5, R18, !P1 ;  /* 0x0000001205027207 */ /* 0x000fe40004800000 */
[----:B------:R-:W-:-:S07]  /*7930*/  SEL R18, R18, R5, !P1 ;  /* 0x0000000512127207 */ /* 0x000fce0004800000 */
.L_x_175:
[----:B------:R-:W-:Y:S05]  /*7940*/  BSYNC B1 ;  /* 0x0000000000017941 */ /* 0x000fea0003800000 */
.L_x_174:
[----:B------:R-:W-:-:S13]  /*7950*/  LOP3.LUT P1, RZ, R3, 0xff, RZ, 0xc0, !PT ;  /* 0x000000ff03ff7812 */ /* 0x000fda000782c0ff */
[----:B------:R-:W-:Y:S05]  /*7960*/  @P1 BRA `(.L_x_178) ;  /* 0xfffffff400201947 */ /* 0x000fea000383ffff */
[----:B------:R-:W-:Y:S05]  /*7970*/  BSYNC B0 ;  /* 0x0000000000007941 */ /* 0x000fea0003800000 */
.L_x_166:
[----:B------:R-:W-:-:S03]  /*7980*/  UMOV UR6, 0xffffffff ;  /* 0xffffffff00067882 */ /* 0x000fc60000000000 */
[----:B------:R-:W-:Y:S05]  /*7990*/  BRA.DIV UR6, `(.L_x_179) ;  /* 0x0000000606447947 */ /* 0x000fea000b800000 */
[----:B------:R-:W-:-:S13]  /*79a0*/  ELECT P6, URZ, PT ;  /* 0x00000000003f782f */ /* 0x000fda00038c0000 */
.L_x_195:
[----:B------:R-:W-:Y:S04]  /*79b0*/  BSSY B0, `(.L_x_180) ;  /* 0x000002c000007945 */ /* 0x000fe80003800000 */
[----:B------:R-:W-:Y:S05]  /*79c0*/  @!P6 BRA `(.L_x_181) ;  /* 0x0000000000a8e947 */ /* 0x000fea0003800000 */
[----:B------:R-:W-:-:S04]  /*79d0*/  ULOP3.LUT UR6, UR36, 0x2, URZ, 0xfc, !UPT ;  /* 0x0000000224067892 */ /* 0x000fc8000f8efc3f */
[----:B------:R-:W-:-:S06]  /*79e0*/  UISETP.NE.AND UP0, UPT, UR6, 0x3, UPT ;  /* 0x000000030600788c */ /* 0x000fcc000bf05270 */
[----:B------:R-:W-:-:S13]  /*79f0*/  PLOP3.LUT P0, PT, PT, PT, UP0, 0x80, 0x0 ;  /* 0x000000000000781c */ /* 0x000fda0003f0f008 */
[----:B------:R-:W-:Y:S05]  /*7a00*/  @!P0 BRA `(.L_x_182) ;  /* 0x0000000000048947 */ /* 0x000fea0003800000 */
[----:B------:R-:W-:Y:S01]  /*7a10*/  BPT.TRAP 0x1 ;  /* 0x000000040000795c */ /* 0x000fe20000300000 */
.L_x_182:
[----:B------:R-:W0:Y:S01]  /*7a20*/  S2R R3, SR_CgaCtaId ;  /* 0x0000000000037919 */ /* 0x000e220000008800 */
[----:B------:R-:W-:Y:S02]  /*7a30*/  MOV R0, 0x400 ;  /* 0x0000040000007802 */ /* 0x000fe40000000f00 */
[----:B------:R-:W-:Y:S02]  /*7a40*/  SHF.L.U32 R2, R9, 0x1f, RZ ;  /* 0x0000001f09027819 */ /* 0x000fe400000006ff */
[----:B0-----:R-:W-:-:S05]  /*7a50*/  LEA R3, R3, R0, 0x18 ;  /* 0x0000000003037211 */ /* 0x001fca00078ec0ff */
[----:B------:R-:W-:-:S04]  /*7a60*/  VIADD R3, R3, 0x20 ;  /* 0x0000002003037836 */ /* 0x000fc80000000000 */
[C---:B------:R-:W-:Y:S02]  /*7a70*/  IMAD R5, R8.reuse, 0x8, R3 ;  /* 0x0000000808057824 */ /* 0x040fe400078e0203 */
[----:B------:R-:W-:Y:S02]  /*7a80*/  VIADD R8, R8, 0x1 ;  /* 0x0000000108087836 */ /* 0x000fe40000000000 */
[----:B------:R-:W0:Y:S03]  /*7a90*/  SYNCS.PHASECHK.TRANS64.TRYWAIT P0, [R5+URZ], R2 ;  /* 0x00000002050075a7 */ /* 0x000e26000800017f */
[----:B------:R-:W-:-:S04]  /*7aa0*/  ISETP.NE.AND P1, PT, R8, 0x4, PT ;  /* 0x000000040800780c */ /* 0x000fc80003f25270 */
[----:B------:R-:W-:Y:S02]  /*7ab0*/  SEL R0, RZ, 0x1, P1 ;  /* 0x00000001ff007807 */ /* 0x000fe40000800000 */
[----:B------:R-:W-:Y:S02]  /*7ac0*/  SEL R8, R8, RZ, P1 ;  /* 0x000000ff08087207 */ /* 0x000fe40000800000 */
[----:B------:R-:W-:-:S03]  /*7ad0*/  LOP3.LUT R9, R9, R0, RZ, 0x3c, !PT ;  /* 0x0000000009097212 */ /* 0x000fc600078e3cff */
[----:B------:R-:W-:Y:S01]  /*7ae0*/  IMAD R7, R8, 0x8, R3 ;  /* 0x0000000808077824 */ /* 0x000fe200078e0203 */
[----:B------:R-:W-:Y:S01]  /*7af0*/  SHF.L.U32 R4, R9, 0x1f, RZ ;  /* 0x0000001f09047819 */ /* 0x000fe200000006ff */
[----:B0-----:R-:W-:Y:S06]  /*7b00*/  @!P0 BRA `(.L_x_183) ;  /* 0x0000000400088947 */ /* 0x001fec0003800000 */
.L_x_196:
[----:B------:R-:W1:Y:S01]  /*7b10*/  SYNCS.PHASECHK.TRANS64.TRYWAIT P0, [R7+URZ], R4 ;  /* 0x00000004070075a7 */ /* 0x000e62000800017f */
[----:B------:R-:W-:-:S05]  /*7b20*/  VIADD R0, R8, 0x1 ;  /* 0x0000000108007836 */ /* 0x000fca0000000000 */
[----:B------:R-:W-:-:S04]  /*7b30*/  ISETP.NE.AND P1, PT, R0, 0x4, PT ;  /* 0x000000040000780c */ /* 0x000fc80003f25270 */
[----:B0-----:R-:W-:Y:S02]  /*7b40*/  SEL R2, RZ, 0x1, P1 ;  /* 0x00000001ff027807 */ /* 0x001fe40000800000 */
[----:B------:R-:W-:Y:S02]  /*7b50*/  SEL R0, R0, RZ, P1 ;  /* 0x000000ff00007207 */ /* 0x000fe40000800000 */
[----:B------:R-:W-:-:S03]  /*7b60*/  LOP3.LUT R9, R9, R2, RZ, 0x3c, !PT ;  /* 0x0000000209097212 */ /* 0x000fc600078e3cff */
[----:B------:R-:W-:Y:S01]  /*7b70*/  IMAD R6, R0, 0x8, R3 ;  /* 0x0000000800067824 */ /* 0x000fe200078e0203 */
[----:B------:R-:W-:Y:S01]  /*7b80*/  SHF.L.U32 R5, R9, 0x1f, RZ ;  /* 0x0000001f09057819 */ /* 0x000fe200000006ff */
[----:B-1----:R-:W-:Y:S06]  /*7b90*/  @!P0 BRA `(.L_x_184) ;  /* 0x0000000000f88947 */ /* 0x002fec0003800000 */
.L_x_197:
[----:B------:R-:W1:Y:S01]  /*7ba0*/  SYNCS.PHASECHK.TRANS64.TRYWAIT P0, [R6+URZ], R5 ;  /* 0x00000005060075a7 */ /* 0x000e62000800017f */
[----:B------:R-:W-:-:S05]  /*7bb0*/  VIADD R0, R0, 0x1 ;  /* 0x0000000100007836 */ /* 0x000fca0000000000 */
[----:B------:R-:W-:-:S04]  /*7bc0*/  ISETP.NE.AND P1, PT, R0, 0x4, PT ;  /* 0x000000040000780c */ /* 0x000fc80003f25270 */
[----:B------:R-:W-:Y:S02]  /*7bd0*/  SEL R2, RZ, 0x1, P1 ;  /* 0x00000001ff027807 */ /* 0x000fe40000800000 */
[----:B------:R-:W-:Y:S02]  /*7be0*/  SEL R0, R0, RZ, P1 ;  /* 0x000000ff00007207 */ /* 0x000fe40000800000 */
[----:B------:R-:W-:Y:S01]  /*7bf0*/  LOP3.LUT R2, R9, R2, RZ, 0x3c, !PT ;  /* 0x0000000209027212 */ /* 0x000fe200078e3cff */
[----:B-1----:R-:W-:Y:S06]  /*7c00*/  @!P0 BRA `(.L_x_185) ;  /* 0x0000000000f08947 */ /* 0x002fec0003800000 */
.L_x_198:
[----:B------:R-:W-:Y:S01]  /*7c10*/  IMAD R3, R0, 0x8, R3 ;  /* 0x0000000800037824 */ /* 0x000fe200078e0203 */
[----:B------:R-:W-:-:S07]  /*7c20*/  SHF.L.U32 R0, R2, 0x1f, RZ ;  /* 0x0000001f02007819 */ /* 0x000fce00000006ff */
.L_x_186:
[----:B--2---:R2:W3:Y:S02]  /*7c30*/  SYNCS.PHASECHK.TRANS64.TRYWAIT P0, [R3+URZ], R0 ;  /* 0x00000000030075a7 */ /* 0x0044e4000800017f */
[----:B---3--:R-:W-:Y:S05]  /*7c40*/  @!P0 NANOSLEEP.SYNCS 0x989680 ;  /* 0x009896800000895d */ /* 0x008fea0003900000 */
[----:B------:R-:W3:Y:S02]  /*7c50*/  @!P0 SYNCS.PHASECHK.TRANS64 P0, [R3+URZ], R0 ;  /* 0x00000000030085a7 */ /* 0x000ee4000800007f */
[----:B---3--:R-:W-:Y:S05]  /*7c60*/  @!P0 BRA `(.L_x_186) ;  /* 0xfffffffc00f08947 */ /* 0x008fea000383ffff */
.L_x_181:
[----:B------:R-:W-:Y:S05]  /*7c70*/  BSYNC B0 ;  /* 0x0000000000007941 */ /* 0x000fea0003800000 */
.L_x_180:
[----:B------:R-:W-:Y:S05]  /*7c80*/  EXIT ;  /* 0x000000000000794d */ /* 0x000fea0003800000 */
.L_x_18:
[----:B0-----:R0:W1:Y:S02]  /*7c90*/  SYNCS.PHASECHK.TRANS64.TRYWAIT P0, [R97+URZ+-0x8], R0 ;  /* 0xfffff800610075a7 */ /* 0x001064000800017f */
[----:B-1----:R-:W-:Y:S05]  /*7ca0*/  @!P0 NANOSLEEP.SYNCS 0x989680 ;  /* 0x009896800000895d */ /* 0x002fea0003900000 */
[----:B------:R-:W1:Y:S02]  /*7cb0*/  @!P0 SYNCS.PHASECHK.TRANS64 P0, [R97+URZ+-0x8], R0 ;  /* 0xfffff800610085a7 */ /* 0x000e64000800007f */
[----:B-1----:R-:W-:Y:S05]  /*7cc0*/  @!P0 BRA `(.L_x_18) ;  /* 0xfffffffc00f08947 */ /* 0x002fea000383ffff */
[----:B------:R-:W-:Y:S05]  /*7cd0*/  BRA `(.L_x_187) ;  /* 0xffffff9800ec7947 */ /* 0x000fea000383ffff */
.L_x_23:
[----:B-1----:R1:W2:Y:S02]  /*7ce0*/  SYNCS.PHASECHK.TRANS64.TRYWAIT P1, [R3+URZ], R0 ;  /* 0x00000000030075a7 */ /* 0x0022a4000802017f */
[----:B--2---:R-:W-:Y:S05]  /*7cf0*/  @!P1 NANOSLEEP.SYNCS 0x989680 ;  /* 0x009896800000995d */ /* 0x004fea0003900000 */
[----:B------:R-:W2:Y:S02]  /*7d00*/  @!P1 SYNCS.PHASECHK.TRANS64 P1, [R3+URZ], R0 ;  /* 0x00000000030095a7 */ /* 0x000ea4000802007f */
[----:B--2---:R-:W-:Y:S05]  /*7d10*/  @!P1 BRA `(.L_x_23) ;  /* 0xfffffffc00f09947 */ /* 0x004fea000383ffff */
[----:B------:R-:W-:Y:S05]  /*7d20*/  BRA `(.L_x_22) ;  /* 0xffffff9c00647947 */ /* 0x000fea000383ffff */
.L_x_28:
[----:B-1----:R-:W-:-:S04]  /*7d30*/  IMAD.U32 R5, RZ, RZ, UR4 ;  /* 0x00000004ff057e24 */ /* 0x002fc8000f8e00ff */
[----:B------:R1:W2:Y:S03]  /*7d40*/  SYNCS.PHASECHK.TRANS64.TRYWAIT P1, [R5+URZ], R4 ;  /* 0x00000004050075a7 */ /* 0x0002a6000802017f */
[----:B--2---:R-:W-:Y:S05]  /*7d50*/  @!P1 NANOSLEEP.SYNCS 0x989680 ;  /* 0x009896800000995d */ /* 0x004fea0003900000 */
[----:B------:R-:W2:Y:S02]  /*7d60*/  @!P1 SYNCS.PHASECHK.TRANS64 P1, [R5+URZ], R4 ;  /* 0x00000004050095a7 */ /* 0x000ea4000802007f */
[----:B--2---:R-:W-:Y:S05]  /*7d70*/  @!P1 BRA `(.L_x_28) ;  /* 0xfffffffc00ec9947 */ /* 0x004fea000383ffff */
[----:B------:R-:W-:Y:S05]  /*7d80*/  BRA `(.L_x_27) ;  /* 0xffffffa000347947 */ /* 0x000fea000383ffff */
.L_x_34:
[----:B0-----:R0:W1:Y:S02]  /*7d90*/  SYNCS.PHASECHK.TRANS64.TRYWAIT P0, [R97+URZ+0x8], R0 ;  /* 0x00000800610075a7 */ /* 0x001064000800017f */
[----:B-1----:R-:W-:Y:S05]  /*7da0*/  @!P0 NANOSLEEP.SYNCS 0x989680 ;  /* 0x009896800000895d */ /* 0x002fea0003900000 */
[----:B------:R-:W1:Y:S02]  /*7db0*/  @!P0 SYNCS.PHASECHK.TRANS64 P0, [R97+URZ+0x8], R0 ;  /* 0x00000800610085a7 */ /* 0x000e64000800007f */
[----:B-1----:R-:W-:Y:S05]  /*7dc0*/  @!P0 BRA `(.L_x_34) ;  /* 0xfffffffc00f08947 */ /* 0x002fea000383ffff */
[----:B------:R-:W-:Y:S05]  /*7dd0*/  BRA `(.L_x_188) ;  /* 0xffffffa400507947 */ /* 0x000fea000383ffff */
.L_x_167:
[----:B------:R-:W-:Y:S01]  /*7de0*/  BSSY B1, `(.L_x_189) ;  /* 0x0000006000017945 */ /* 0x000fe20003800000 */
[----:B------:R-:W-:-:S07]  /*7df0*/  IMAD.MOV.U32 R15, RZ, RZ, -0x1 ;  /* 0xffffffffff0f7424 */ /* 0x000fce00078e00ff */
[----:B-----5:R-:W-:Y:S05]  /*7e00*/  WARPSYNC.COLLECTIVE R15, `(.L_x_190) ;  /* 0x000000000f0c7348 */ /* 0x020fea0003c00000 */
[----:B------:R-:W-:Y:S02]  /*7e10*/  ELECT P6, UR62, PT ;  /* 0x00000000003e782f */ /* 0x000fe400038c0000 */
[----:B------:R-:W-:Y:S01]  /*7e20*/  MOV R14, UR62 ;  /* 0x0000003e000e7c02 */ /* 0x000fe20008000f00 */
[----:B-----5:R-:W-:Y:S10]  /*7e30*/  ENDCOLLECTIVE ;  /* 0x000000000000791b */ /* 0x020ff40003800000 */
.L_x_190:
[----:B------:R-:W-:Y:S05]  /*7e40*/  BSYNC B1 ;  /* 0x0000000000017941 */ /* 0x000fea0003800000 */
.L_x_189:
[----:B------:R-:W-:Y:S05]  /*7e50*/  BRA `(.L_x_191) ;  /* 0xffffffec00f07947 */ /* 0x000fea000383ffff */
.L_x_170:
[----:B-1----:R1:W2:Y:S02]  /*7e60*/  SYNCS.PHASECHK.TRANS64.TRYWAIT P1, [R7+URZ+0x20], R4 ;  /* 0x00002004070075a7 */ /* 0x0022a4000802017f */
[----:B--2---:R-:W-:Y:S05]  /*7e70*/  @!P1 NANOSLEEP.SYNCS 0x989680 ;  /* 0x009896800000995d */ /* 0x004fea0003900000 */
[----:B------:R-:W2:Y:S02]  /*7e80*/  @!P1 SYNCS.PHASECHK.TRANS64 P1, [R7+URZ+0x20], R4 ;  /* 0x00002004070095a7 */ /* 0x000ea4000802007f */
[----:B--2---:R-:W-:Y:S05]  /*7e90*/  @!P1 BRA `(.L_x_170) ;  /* 0xfffffffc00f09947 */ /* 0x004fea000383ffff */
[----:B------:R-:W-:Y:S05]  /*7ea0*/  BRA `(.L_x_192) ;  /* 0xfffffff000287947 */ /* 0x000fea000383ffff */
.L_x_179:
[----:B------:R-:W-:Y:S01]  /*7eb0*/  BSSY B0, `(.L_x_193) ;  /* 0x0000006000007945 */ /* 0x000fe20003800000 */
[----:B------:R-:W-:-:S07]  /*7ec0*/  IMAD.MOV.U32 R15, RZ, RZ, -0x1 ;  /* 0xffffffffff0f7424 */ /* 0x000fce00078e00ff */
[----:B-----5:R-:W-:Y:S05]  /*7ed0*/  WARPSYNC.COLLECTIVE R15, `(.L_x_194) ;  /* 0x000000000f0c7348 */ /* 0x020fea0003c00000 */
[----:B------:R-:W-:Y:S02]  /*7ee0*/  ELECT P6, UR62, PT ;  /* 0x00000000003e782f */ /* 0x000fe400038c0000 */
[----:B------:R-:W-:Y:S01]  /*7ef0*/  MOV R14, UR62 ;  /* 0x0000003e000e7c02 */ /* 0x000fe20008000f00 */
[----:B-----5:R-:W-:Y:S10]  /*7f00*/  ENDCOLLECTIVE ;  /* 0x000000000000791b */ /* 0x020ff40003800000 */
.L_x_194:
[----:B------:R-:W-:Y:S05]  /*7f10*/  BSYNC B0 ;  /* 0x0000000000007941 */ /* 0x000fea0003800000 */
.L_x_193:
[----:B------:R-:W-:Y:S05]  /*7f20*/  BRA `(.L_x_195) ;  /* 0xfffffff800a07947 */ /* 0x000fea000383ffff */
.L_x_183:
[----:B0-----:R0:W1:Y:S02]  /*7f30*/  SYNCS.PHASECHK.TRANS64.TRYWAIT P0, [R5+URZ], R2 ;  /* 0x00000002050075a7 */ /* 0x001064000800017f */
[----:B-1----:R-:W-:Y:S05]  /*7f40*/  @!P0 NANOSLEEP.SYNCS 0x989680 ;  /* 0x009896800000895d */ /* 0x002fea0003900000 */
[----:B------:R-:W1:Y:S02]  /*7f50*/  @!P0 SYNCS.PHASECHK.TRANS64 P0, [R5+URZ], R2 ;  /* 0x00000002050085a7 */ /* 0x000e64000800007f */
[----:B-1----:R-:W-:Y:S05]  /*7f60*/  @!P0 BRA `(.L_x_183) ;  /* 0xfffffffc00f08947 */ /* 0x002fea000383ffff */
[----:B------:R-:W-:Y:S05]  /*7f70*/  BRA `(.L_x_196) ;  /* 0xfffffff800e47947 */ /* 0x000fea000383ffff */
.L_x_184:
[----:B0-----:R0:W1:Y:S02]  /*7f80*/  SYNCS.PHASECHK.TRANS64.TRYWAIT P0, [R7+URZ], R4 ;  /* 0x00000004070075a7 */ /* 0x001064000800017f */
[----:B-1----:R-:W-:Y:S05]  /*7f90*/  @!P0 NANOSLEEP.SYNCS 0x989680 ;  /* 0x009896800000895d */ /* 0x002fea0003900000 */
[----:B------:R-:W1:Y:S02]  /*7fa0*/  @!P0 SYNCS.PHASECHK.TRANS64 P0, [R7+URZ], R4 ;  /* 0x00000004070085a7 */ /* 0x000e64000800007f */
[----:B-1----:R-:W-:Y:S05]  /*7fb0*/  @!P0 BRA `(.L_x_184) ;  /* 0xfffffffc00f08947 */ /* 0x002fea000383ffff */
[----:B------:R-:W-:Y:S05]  /*7fc0*/  BRA `(.L_x_197) ;  /* 0xfffffff800f47947 */ /* 0x000fea000383ffff */
.L_x_185:
[----:B-1----:R1:W2:Y:S02]  /*7fd0*/  SYNCS.PHASECHK.TRANS64.TRYWAIT P0, [R6+URZ], R5 ;  /* 0x00000005060075a7 */ /* 0x0022a4000800017f */
[----:B--2---:R-:W-:Y:S05]  /*7fe0*/  @!P0 NANOSLEEP.SYNCS 0x989680 ;  /* 0x009896800000895d */ /* 0x004fea0003900000 */
[----:B------:R-:W2:Y:S02]  /*7ff0*/  @!P0 SYNCS.PHASECHK.TRANS64 P0, [R6+URZ], R5 ;  /* 0x00000005060085a7 */ /* 0x000ea4000800007f */
[----:B--2---:R-:W-:Y:S05]  /*8000*/  @!P0 BRA `(.L_x_185) ;  /* 0xfffffffc00f08947 */ /* 0x004fea000383ffff */
[----:B------:R-:W-:Y:S05]  /*8010*/  BRA `(.L_x_198) ;  /* 0xfffffff800fc7947 */ /* 0x000fea000383ffff */
.L_x_199:
[----:B------:R-:W-:-:S00]  /*8020*/  BRA `(.L_x_199) ;  /* 0xfffffffc00fc7947 */ /* 0x000fc0000383ffff */
[----:B------:R-:W-:-:S00]  /*8030*/  NOP ;  /* 0x0000000000007918 */ /* 0x000fc00000000000 */
        /* <DEDUP_REMOVED lines=12> */
.L_x_200:


//--------------------- .nv.global.init           --------------------------
	.section	.nv.global.init,"aw",@progbits
.nv.global.init:
	.type		$str$22,@object
	.size		$str$22,($str$23 - $str$22)
$str$22:
        /*0000*/ 	.byte	0x6b, 0x5f, 0x74, 0x69, 0x6c, 0x65, 0x5f, 0x63, 0x6f, 0x75, 0x6e, 0x74, 0x20, 0x3e, 0x3d, 0x20
        /*0010*/ 	.byte	0x31, 0x00
	.type		$str$23,@object
	.size		$str$23,(__unnamed_1 - $str$23)
$str$23:
        /*0012*/ 	.byte	0x2f, 0x74, 0x6d, 0x70, 0x2f, 0x63, 0x75, 0x74, 0x6c, 0x61, 0x73, 0x73, 0x5f, 0x73, 0x77, 0x65
        /*0022*/ 	.byte	0x65, 0x70, 0x5f, 0x73, 0x72, 0x63, 0x2f, 0x69, 0x6e, 0x63, 0x6c, 0x75, 0x64, 0x65, 0x2f, 0x63
        /*0032*/ 	.byte	0x75, 0x74, 0x6c, 0x61, 0x73, 0x73, 0x2f, 0x67, 0x65, 0x6d, 0x6d, 0x2f, 0x63, 0x6f, 0x6c, 0x6c
        /*0042*/ 	.byte	0x65, 0x63, 0x74, 0x69, 0x76, 0x65, 0x2f, 0x73, 0x6d, 0x39, 0x30, 0x5f, 0x6d, 0x6d, 0x61, 0x5f
        /*0052*/ 	.byte	0x74, 0x6d, 0x61, 0x5f, 0x67, 0x6d, 0x6d, 0x61, 0x5f, 0x73, 0x73, 0x5f, 0x77, 0x61, 0x72, 0x70
        /*0062*/ 	.byte	0x73, 0x70, 0x65, 0x63, 0x69, 0x61, 0x6c, 0x69, 0x7a, 0x65, 0x64, 0x2e, 0x68, 0x70, 0x70, 0x00
	.type		__unnamed_1,@object
	.size		__unnamed_1,(.L_0 - __unnamed_1)
__unnamed_1:
        /*0072*/ 	.byte	0x76, 0x6f, 0x69, 0x64, 0x20, 0x63, 0x75, 0x74, 0x6c, 0x61, 0x73, 0x73, 0x3a, 0x3a, 0x67, 0x65
        /* <DEDUP_REMOVED lines=180> */
        /*0bc2*/ 	.byte	0x3a, 0x69, 0x64, 0x65, 0x6e, 0x74, 0x69, 0x74, 0x79, 0x5d, 0x00
.L_0:


//--------------------- .nv.shared._ZN7cutlass13device_kernelINS_4gemm6kernel13GemmUniversalIN4cute5tupleIJiiiiEEENS1_10collective13CollectiveMmaINS1_34MainloopSm90TmaGmmaWarpSpecializedILi4ENS5_IJNS4_1CILi2EEESB_NSA_ILi1EEEEEENS1_32KernelTmaWarpSpecializedPingpongEEENS5_IJNSA_ILi64EEENSA_ILi128EEESG_EEENS_6half_tENS5_IJlSC_lEEESJ_SK_NS4_8TiledMMAINS4_8MMA_AtomIJNS4_4SM904GMMA26MMA_64x128x16_F32F16F16_SSILNSO_5MajorE0ELSQ_0ELNSO_7ScaleInE1ELSR_1EEEEEENS4_6LayoutINS5_IJSC_SC_SC_EEENS5_IJNSA_ILi0EEESW_SW_EEEEENS5_IJNS4_10UnderscoreESZ_SZ_EEEEENS4_23SM90_TMA_LOAD_MULTICASTENS4_14ComposedLayoutINS4_7SwizzleILi3ELi4ELi3EEENS4_18smem_ptr_flag_bitsILi16EEENSU_INS5_IJNSA_ILi8EEESG_EEENS5_IJSG_SC_EEEEEEEvNS4_8identityES12_S1C_vS1D_EENS_8epilogue10collective6detail29Sm90TmaWarpSpecializedAdapterINS1G_15DefaultEpilogueISJ_SK_SK_NS1F_6thread17LinearCombinationISJ_Li1EffLNS1K_9ScaleType4KindE0ELNS_15FloatRoundStyleE2ESJ_EENS1_15EpilogueDefaultEEEEEvvEEEEvNT_6ParamsE --------------------------
	.section	.nv.shared._ZN7cutlass13device_kernelINS_4gemm6kernel13GemmUniversalIN4cute5tupleIJiiiiEEENS1_10collective13CollectiveMmaINS1_34MainloopSm90TmaGmmaWarpSpecializedILi4ENS5_IJNS4_1CILi2EEESB_NSA_ILi1EEEEEENS1_32KernelTmaWarpSpecializedPingpongEEENS5_IJNSA_ILi64EEENSA_ILi128EEESG_EEENS_6half_tENS5_IJlSC_lEEESJ_SK_NS4_8TiledMMAINS4_8MMA_AtomIJNS4_4SM904GMMA26MMA_64x128x16_F32F16F16_SSILNSO_5MajorE0ELSQ_0ELNSO_7ScaleInE1ELSR_1EEEEEENS4_6LayoutINS5_IJSC_SC_SC_EEENS5_IJNSA_ILi0EEESW_SW_EEEEENS5_IJNS4_10UnderscoreESZ_SZ_EEEEENS4_23SM90_TMA_LOAD_MULTICASTENS4_14ComposedLayoutINS4_7SwizzleILi3ELi4ELi3EEENS4_18smem_ptr_flag_bitsILi16EEENSU_INS5_IJNSA_ILi8EEESG_EEENS5_IJSG_SC_EEEEEEEvNS4_8identityES12_S1C_vS1D_EENS_8epilogue10collective6detail29Sm90TmaWarpSpecializedAdapterINS1G_15DefaultEpilogueISJ_SK_SK_NS1F_6thread17LinearCombinationISJ_Li1EffLNS1K_9ScaleType4KindE0ELNS_15FloatRoundStyleE2ESJ_EENS1_15EpilogueDefaultEEEEEvvEEEEvNT_6ParamsE,"aw",@nobits
	.sectionflags	@""
	.align	16
	.zero		1024


//--------------------- .nv.shared.reserved.0     --------------------------
	.section	.nv.shared.reserved.0,"aw",@nobits
	.weak		__nv_reservedSMEM_offset_0_alias
	.size		__nv_reservedSMEM_offset_0_alias, 0, 0
	.other		__nv_reservedSMEM_offset_0_alias,@"STO_CUDA_RESERVED_SHARED STV_DEFAULT"
__nv_reservedSMEM_offset_0_alias:
	.zero		0


//--------------------- .nv.global                --------------------------
	.section	.nv.global,"aw",@nobits
.nv.global:
	.type		_ZN39_INTERNAL_f23ccbb6_4_k_cu_7a0abad5_36914cute1_E,@object
	.size		_ZN39_INTERNAL_f23ccbb6_4_k_cu_7a0abad5_36914cute1_E,(_ZN39_INTERNAL_f23ccbb6_4_k_cu_7a0abad5_36914cuda3std3__45__cpo6cbeginE - _ZN39_INTERNAL_f23ccbb6_4_k_cu_7a0abad5_36914cute1_E)
_ZN39_INTERNAL_f23ccbb6_4_k_cu_7a0abad5_36914cute1_E:
	.zero		1
	.type		_ZN39_INTERNAL_f23ccbb6_4_k_cu_7a0abad5_36914cuda3std3__45__cpo6cbeginE,@object
	.size		_ZN39_INTERNAL_f23ccbb6_4_k_cu_7a0abad5_36914cuda3std3__45__cpo6cbeginE,(_ZN39_INTERNAL_f23ccbb6_4_k_cu_7a0abad5_36914cuda3std3__48in_placeE - _ZN39_INTERNAL_f23ccbb6_4_k_cu_7a0abad5_36914cuda3std3__45__cpo6cbeginE)
_ZN39_INTERNAL_f23ccbb6_4_k_cu_7a0abad5_36914cuda3std3__45__cpo6cbeginE:
	.zero		1
	.type		_ZN39_INTERNAL_f23ccbb6_4_k_cu_7a0abad5_36914cuda3std3__48in_placeE,@object
	.size		_ZN39_INTERNAL_f23ccbb6_4_k_cu_7a0abad5_36914cuda3std3__48in_placeE,(_ZN39_INTERNAL_f23ccbb6_4_k_cu_7a0abad5_36914cuda3std6ranges3__45__cpo9iter_moveE - _ZN39_INTERNAL_f23ccbb6_4_k_cu_7a0abad5_36914cuda3std3__48in_placeE)
_ZN39_INTERNAL_f23ccbb6_4_k_cu_7a0abad5_36914cuda3std3__48in_placeE:
	.zero		1
	.type		_ZN39_INTERNAL_f23ccbb6_4_k_cu_7a0abad5_36914cuda3std6ranges3__45__cpo9iter_moveE,@object
	.size		_ZN39_INTERNAL_f23ccbb6_4_k_cu_7a0abad5_36914cuda3std6ranges3__45__cpo9iter_moveE,(_ZN39_INTERNAL_f23ccbb6_4_k_cu_7a0abad5_36914cuda3std3__45__cpo5beginE - _ZN39_INTERNAL_f23ccbb6_4_k_cu_7a0abad5_36914cuda3std6ranges3__45__cpo9iter_moveE)
_ZN39_INTERNAL_f23ccbb6_4_k_cu_7a0abad5_36914cuda3std6ranges3__45__cpo9iter_moveE:
	.zero		1
	.type		_ZN39_INTERNAL_f23ccbb6_4_k_cu_7a0abad5_36914cuda3std3__45__cpo5beginE,@object
	.size		_ZN39_INTERNAL_f23ccbb6_4_k_cu_7a0abad5_36914cuda3std3__45__cpo5beginE,(_ZN39_INTERNAL_f23ccbb6_4_k_cu_7a0abad5_36914cuda3std3__441_GLOBAL__N__f23ccbb6_4_k_cu_7a0abad5_36916ignoreE - _ZN39_INTERNAL_f23ccbb6_4_k_cu_7a0abad5_36914cuda3std3__45__cpo5beginE)
_ZN39_INTERNAL_f23ccbb6_4_k_cu_7a0abad5_36914cuda3std3__45__cpo5beginE:
	.zero		1
	.type		_ZN39_INTERNAL_f23ccbb6_4_k_cu_7a0abad5_36914cuda3std3__441_GLOBAL__N__f23ccbb6_4_k_cu_7a0abad5_36916ignoreE,@object
	.size		_ZN39_INTERNAL_f23ccbb6_4_k_cu_7a0abad5_36914cuda3std3__441_GLOBAL__N__f23ccbb6_4_k_cu_7a0abad5_36916ignoreE,(_ZN39_INTERNAL_f23ccbb6_4_k_cu_7a0abad5_36914cute7productE - _ZN39_INTERNAL_f23ccbb6_4_k_cu_7a0abad5_36914cuda3std3__441_GLOBAL__N__f23ccbb6_4_k_cu_7a0abad5_36916ignoreE)
_ZN39_INTERNAL_f23ccbb6_4_k_cu_7a0abad5_36914cuda3std3__441_GLOBAL__N__f23ccbb6_4_k_cu_7a0abad5_36916ignoreE:
	.zero		1
	.type		_ZN39_INTERNAL_f23ccbb6_4_k_cu_7a0abad5_36914cute7productE,@object
	.size		_ZN39_INTERNAL_f23ccbb6_4_k_cu_7a0abad5_36914cute7productE,(_ZN39_INTERNAL_f23ccbb6_4_k_cu_7a0abad5_36914cuda3std3__45__cpo3endE - _ZN39_INTERNAL_f23ccbb6_4_k_cu_7a0abad5_36914cute7productE)
_ZN39_INTERNAL_f23ccbb6_4_k_cu_7a0abad5_36914cute7productE:
	.zero		1
	.type		_ZN39_INTERNAL_f23ccbb6_4_k_cu_7a0abad5_36914cuda3std3__45__cpo3endE,@object
	.size		_ZN39_INTERNAL_f23ccbb6_4_k_cu_7a0abad5_36914cuda3std3__45__cpo3endE,(_ZN39_INTERNAL_f23ccbb6_4_k_cu_7a0abad5_36914cuda3std3__419piecewise_constructE - _ZN39_INTERNAL_f23ccbb6_4_k_cu_7a0abad5_36914cuda3std3__45__cpo3endE)
_ZN39_INTERNAL_f23ccbb6_4_k_cu_7a0abad5_36914cuda3std3__45__cpo3endE:
	.zero		1
	.type		_ZN39_INTERNAL_f23ccbb6_4_k_cu_7a0abad5_36914cuda3std3__419piecewise_constructE,@object
	.size		_ZN39_INTERNAL_f23ccbb6_4_k_cu_7a0abad5_36914cuda3std3__419piecewise_constructE,(_ZN39_INTERNAL_f23ccbb6_4_k_cu_7a0abad5_36914cuda3std3__45__cpo4cendE - _ZN39_INTERNAL_f23ccbb6_4_k_cu_7a0abad5_36914cuda3std3__419piecewise_constructE)
_ZN39_INTERNAL_f23ccbb6_4_k_cu_7a0abad5_36914cuda3std3__419piecewise_constructE:
	.zero		1
	.type		_ZN39_INTERNAL_f23ccbb6_4_k_cu_7a0abad5_36914cuda3std3__45__cpo4cendE,@object
	.size		_ZN39_INTERNAL_f23ccbb6_4_k_cu_7a0abad5_36914cuda3std3__45__cpo4cendE,(_ZN39_INTERNAL_f23ccbb6_4_k_cu_7a0abad5_36914cuda3std6ranges3__45__cpo4swapE - _ZN39_INTERNAL_f23ccbb6_4_k_cu_7a0abad5_36914cuda3std3__45__cpo4cendE)
_ZN39_INTERNAL_f23ccbb6_4_k_cu_7a0abad5_36914cuda3std3__45__cpo4cendE:
	.zero		1
	.type		_ZN39_INTERNAL_f23ccbb6_4_k_cu_7a0abad5_36914cuda3std6ranges3__45__cpo4swapE,@object
	.size		_ZN39_INTERNAL_f23ccbb6_4_k_cu_7a0abad5_36914cuda3std6ranges3__45__cpo4swapE,(.L_8 - _ZN39_INTERNAL_f23ccbb6_4_k_cu_7a0abad5_36914cuda3std6ranges3__45__cpo4swapE)
_ZN39_INTERNAL_f23ccbb6_4_k_cu_7a0abad5_36914cuda3std6ranges3__45__cpo4swapE:
	.zero		1
.L_8:


//--------------------- .nv.constant0._ZN7cutlass13device_kernelINS_4gemm6kernel13GemmUniversalIN4cute5tupleIJiiiiEEENS1_10collective13CollectiveMmaINS1_34MainloopSm90TmaGmmaWarpSpecializedILi4ENS5_IJNS4_1CILi2EEESB_NSA_ILi1EEEEEENS1_32KernelTmaWarpSpecializedPingpongEEENS5_IJNSA_ILi64EEENSA_ILi128EEESG_EEENS_6half_tENS5_IJlSC_lEEESJ_SK_NS4_8TiledMMAINS4_8MMA_AtomIJNS4_4SM904GMMA26MMA_64x128x16_F32F16F16_SSILNSO_5MajorE0ELSQ_0ELNSO_7ScaleInE1ELSR_1EEEEEENS4_6LayoutINS5_IJSC_SC_SC_EEENS5_IJNSA_ILi0EEESW_SW_EEEEENS5_IJNS4_10UnderscoreESZ_SZ_EEEEENS4_23SM90_TMA_LOAD_MULTICASTENS4_14ComposedLayoutINS4_7SwizzleILi3ELi4ELi3EEENS4_18smem_ptr_flag_bitsILi16EEENSU_INS5_IJNSA_ILi8EEESG_EEENS5_IJSG_SC_EEEEEEEvNS4_8identityES12_S1C_vS1D_EENS_8epilogue10collective6detail29Sm90TmaWarpSpecializedAdapterINS1G_15DefaultEpilogueISJ_SK_SK_NS1F_6thread17LinearCombinationISJ_Li1EffLNS1K_9ScaleType4KindE0ELNS_15FloatRoundStyleE2ESJ_EENS1_15EpilogueDefaultEEEEEvvEEEEvNT_6ParamsE --------------------------
	.section	.nv.constant0._ZN7cutlass13device_kernelINS_4gemm6kernel13GemmUniversalIN4cute5tupleIJiiiiEEENS1_10collective13CollectiveMmaINS1_34MainloopSm90TmaGmmaWarpSpecializedILi4ENS5_IJNS4_1CILi2EEESB_NSA_ILi1EEEEEENS1_32KernelTmaWarpSpecializedPingpongEEENS5_IJNSA_ILi64EEENSA_ILi128EEESG_EEENS_6half_tENS5_IJlSC_lEEESJ_SK_NS4_8TiledMMAINS4_8MMA_AtomIJNS4_4SM904GMMA26MMA_64x128x16_F32F16F16_SSILNSO_5MajorE0ELSQ_0ELNSO_7ScaleInE1ELSR_1EEEEEENS4_6LayoutINS5_IJSC_SC_SC_EEENS5_IJNSA_ILi0EEESW_SW_EEEEENS5_IJNS4_10UnderscoreESZ_SZ_EEEEENS4_23SM90_TMA_LOAD_MULTICASTENS4_14ComposedLayoutINS4_7SwizzleILi3ELi4ELi3EEENS4_18smem_ptr_flag_bitsILi16EEENSU_INS5_IJNSA_ILi8EEESG_EEENS5_IJSG_SC_EEEEEEEvNS4_8identityES12_S1C_vS1D_EENS_8epilogue10collective6detail29Sm90TmaWarpSpecializedAdapterINS1G_15DefaultEpilogueISJ_SK_SK_NS1F_6thread17LinearCombinationISJ_Li1EffLNS1K_9ScaleType4KindE0ELNS_15FloatRoundStyleE2ESJ_EENS1_15EpilogueDefaultEEEEEvvEEEEvNT_6ParamsE,"a",@progbits
	.sectionflags	@""
	.align	4
.nv.constant0._ZN7cutlass13device_kernelINS_4gemm6kernel13GemmUniversalIN4cute5tupleIJiiiiEEENS1_10collective13CollectiveMmaINS1_34MainloopSm90TmaGmmaWarpSpecializedILi4ENS5_IJNS4_1CILi2EEESB_NSA_ILi1EEEEEENS1_32KernelTmaWarpSpecializedPingpongEEENS5_IJNSA_ILi64EEENSA_ILi128EEESG_EEENS_6half_tENS5_IJlSC_lEEESJ_SK_NS4_8TiledMMAINS4_8MMA_AtomIJNS4_4SM904GMMA26MMA_64x128x16_F32F16F16_SSILNSO_5MajorE0ELSQ_0ELNSO_7ScaleInE1ELSR_1EEEEEENS4_6LayoutINS5_IJSC_SC_SC_EEENS5_IJNSA_ILi0EEESW_SW_EEEEENS5_IJNS4_10UnderscoreESZ_SZ_EEEEENS4_23SM90_TMA_LOAD_MULTICASTENS4_14ComposedLayoutINS4_7SwizzleILi3ELi4ELi3EEENS4_18smem_ptr_flag_bitsILi16EEENSU_INS5_IJNSA_ILi8EEESG_EEENS5_IJSG_SC_EEEEEEEvNS4_8identityES12_S1C_vS1D_EENS_8epilogue10collective6detail29Sm90TmaWarpSpecializedAdapterINS1G_15DefaultEpilogueISJ_SK_SK_NS1F_6thread17LinearCombinationISJ_Li1EffLNS1K_9ScaleType4KindE0ELNS_15FloatRoundStyleE2ESJ_EENS1_15EpilogueDefaultEEEEEvvEEEEvNT_6ParamsE:
	.zero		1664


//--------------------- SYMBOLS --------------------------

	.type		.nv.reservedSmem.offset0,@object
	.size		.nv.reservedSmem.offset0,0x4
	.type		__assertfail,@function
